// auto-generated by cutlass_sweep.gemm — config: {"arch": "sm_100", "cluster_m": 2, "cluster_n": 1, "dtype": "fp16", "dtype_b": "fp16", "layout": "nt", "stages": 0, "tile_k": 16, "tile_m": 256, "tile_n": 160}
#include "cutlass/cutlass.h"
#include "cutlass/gemm/collective/collective_builder.hpp"
#include "cutlass/gemm/device/gemm_universal_adapter.h"
#include "cutlass/gemm/kernel/gemm_universal.hpp"
#include "cutlass/epilogue/collective/collective_builder.hpp"

using ElemA = cutlass::half_t;
using ElemB = cutlass::half_t;
using ElemCD = cutlass::half_t;
using Acc  = float;
using TileShape    = cute::Shape<cute::_256, cute::_160, cute::_16>;
using ClusterShape = cute::Shape<cute::_2, cute::_1, cute::_1>;

using CollectiveEpilogue = typename cutlass::epilogue::collective::CollectiveBuilder<
    cutlass::arch::Sm100, cutlass::arch::OpClassTensorOp,
    TileShape, ClusterShape,
    cutlass::epilogue::collective::EpilogueTileAuto,
    Acc, Acc,
    ElemCD, cutlass::layout::RowMajor, 128 / cutlass::sizeof_bits<ElemCD>::value,
    ElemCD, cutlass::layout::RowMajor, 128 / cutlass::sizeof_bits<ElemCD>::value,
    cutlass::epilogue::collective::EpilogueScheduleAuto
  >::CollectiveOp;

using CollectiveMainloop = typename cutlass::gemm::collective::CollectiveBuilder<
    cutlass::arch::Sm100, cutlass::arch::OpClassTensorOp,
    ElemA, cutlass::layout::RowMajor, 128 / cutlass::sizeof_bits<ElemA>::value,
    ElemB, cutlass::layout::ColumnMajor, 128 / cutlass::sizeof_bits<ElemB>::value,
    Acc,
    TileShape, ClusterShape,
    cutlass::gemm::collective::StageCountAutoCarveout<static_cast<int>(sizeof(typename CollectiveEpilogue::SharedStorage))>,
    cutlass::gemm::collective::KernelScheduleAuto
  >::CollectiveOp;

using GemmKernel = cutlass::gemm::kernel::GemmUniversal<
    cute::Shape<int,int,int,int>,
    CollectiveMainloop,
    CollectiveEpilogue
>;
using Gemm = cutlass::gemm::device::GemmUniversalAdapter<GemmKernel>;

// Force the device kernel symbol into the cubin without needing a host main.
auto* _anchor = &cutlass::device_kernel<GemmKernel>;


// ===== COMPILED SASS (sm_100a) =====

	.target	sm_100a

	.elftype	@"ET_EXEC"


//--------------------- .note.nv.tkinfo           --------------------------
	.section	.note.nv.tkinfo,"",@"SHT_NOTE"
	.sectionflags	@"SHF_NOTE_NV_TKINFO"
	.tkinfo
        /*0018*/ 	.word	0x00000002
        /*0030*/ 	.string	""
        /*0030*/ 	.string	"ptxas"
        /*0030*/ 	.string	"Cuda compilation tools, release 13.0, V13.0.88"
        /*0030*/ 	.string	"Build cuda_13.0.r13.0/compiler.36424714_0"
        /*0030*/ 	.string	"-arch sm_100a -m 64 "



//--------------------- .note.nv.cuinfo           --------------------------
	.section	.note.nv.cuinfo,"",@"SHT_NOTE"
	.sectionflags	@"SHF_NOTE_NV_CUINFO"
        /*0018*/ 	.short	0x0002
        /*001a*/ 	.short	0x0064
        /*001c*/ 	.short	0x0082
	.zero		2


//--------------------- .nv.info                  --------------------------
	.section	.nv.info,"",@"SHT_CUDA_INFO"
	.align	4


	//----- nvinfo : EIATTR_REGCOUNT
	.align		4
        /*0000*/ 	.byte	0x04, 0x2f
        /*0002*/ 	.short	(.L_19 - .L_18)
	.align		4
.L_18:
        /*0004*/ 	.word	index@(_ZN7cutlass13device_kernelINS_4gemm6kernel13GemmUniversalIN4cute5tupleIJiiiiEEENS1_10collective13CollectiveMmaINS1_35MainloopSm100TmaUmmaWarpSpecializedILi22ELi2ELi3ENS5_IJNS4_1CILi2EEENSA_ILi1EEESC_EEEEENS5_IJNSA_ILi256EEENSA_ILi160EEENSA_ILi16EEEEEENS_6half_tENS5_IJlSC_lEEESJ_SK_NS4_8TiledMMAINS4_8MMA_AtomIJNS4_26SM100_MMA_F16BF16_2x1SM_SSISJ_SJ_fLi256ELi160ELNS4_4UMMA5MajorE0ELSP_0ELNSO_7ScaleInE0ELSQ_0EEEEEENS4_6LayoutINS5_IJSC_SC_SC_EEENS5_IJNSA_ILi0EEESV_SV_EEEEENS5_IJNS4_10UnderscoreESY_SY_EEEEENS4_18SM100_TMA_2SM_LOADENS4_14ComposedLayoutINS4_7SwizzleILi1ELi4ELi3EEENS4_18smem_ptr_flag_bitsILi16EEENST_INS5_IJNSA_ILi8EEESH_EEENS5_IJSH_SC_EEEEEEEvNS4_8identityES11_S1B_vS1C_EENS_8epilogue10collective18CollectiveEpilogueINS1E_23Sm100TmaWarpSpecializedILi2ELi1ELi160ELb1ELb0EEEJNS5_IJNSA_ILi128EEESG_SH_EEENS5_IJNST_IS1J_SC_EENST_ISG_SC_EEEEESJ_SK_SJ_SK_NS1E_6fusion15FusionCallbacksIS1I_NS1O_17LinearCombinationISJ_fSJ_fLNS_15FloatRoundStyleE2EEES1K_S1N_JEEENS4_5SM1004TMEM4LOAD26SM100_TMEM_LOAD_32dp32b32xENS4_13SM90_TMA_LOADENS12_INS13_ILi2ELi4ELi3EEES16_NST_INS5_IJS17_NSA_ILi32EEEEEENS5_IJS20_SC_EEEEEEENS4_39AutoVectorizingCopyWithAssumedAlignmentILi128EEENS4_14SM90_TMA_STOREES24_S26_S26_EEEvvEEEEvNT_6ParamsE)
        /*0008*/ 	.word	0x000000ff


	//----- nvinfo : EIATTR_FRAME_SIZE
	.align		4
.L_19:
        /*000c*/ 	.byte	0x04, 0x11
        /*000e*/ 	.short	(.L_21 - .L_20)
	.align		4
.L_20:
        /*0010*/ 	.word	index@($__internal_2_$__cuda_sm10x_tcgen05_guardrail_trap_unallocated_columns_being_dealloced)
        /*0014*/ 	.word	0x00000070


	//----- nvinfo : EIATTR_FRAME_SIZE
	.align		4
.L_21:
        /*0018*/ 	.byte	0x04, 0x11
        /*001a*/ 	.short	(.L_23 - .L_22)
	.align		4
.L_22:
        /*001c*/ 	.word	index@($__internal_1_$__cuda_sm10x_tcgen05_guardrail_trap_phase_invalid_during_alloc)
        /*0020*/ 	.word	0x00000070


	//----- nvinfo : EIATTR_FRAME_SIZE
	.align		4
.L_23:
        /*0024*/ 	.byte	0x04, 0x11
        /*0026*/ 	.short	(.L_25 - .L_24)
	.align		4
.L_24:
        /*0028*/ 	.word	index@($__internal_0_$__cuda_sm10x_tcgen05_guardrail_trap_col_being_dealloced_not_returned_by_alloc)
        /*002c*/ 	.word	0x00000070


	//----- nvinfo : EIATTR_FRAME_SIZE
	.align		4
.L_25:
        /*0030*/ 	.byte	0x04, 0x11
        /*0032*/ 	.short	(.L_27 - .L_26)
	.align		4
.L_26:
        /*0034*/ 	.word	index@(_ZN7cutlass13device_kernelINS_4gemm6kernel13GemmUniversalIN4cute5tupleIJiiiiEEENS1_10collective13CollectiveMmaINS1_35MainloopSm100TmaUmmaWarpSpecializedILi22ELi2ELi3ENS5_IJNS4_1CILi2EEENSA_ILi1EEESC_EEEEENS5_IJNSA_ILi256EEENSA_ILi160EEENSA_ILi16EEEEEENS_6half_tENS5_IJlSC_lEEESJ_SK_NS4_8TiledMMAINS4_8MMA_AtomIJNS4_26SM100_MMA_F16BF16_2x1SM_SSISJ_SJ_fLi256ELi160ELNS4_4UMMA5MajorE0ELSP_0ELNSO_7ScaleInE0ELSQ_0EEEEEENS4_6LayoutINS5_IJSC_SC_SC_EEENS5_IJNSA_ILi0EEESV_SV_EEEEENS5_IJNS4_10UnderscoreESY_SY_EEEEENS4_18SM100_TMA_2SM_LOADENS4_14ComposedLayoutINS4_7SwizzleILi1ELi4ELi3EEENS4_18smem_ptr_flag_bitsILi16EEENST_INS5_IJNSA_ILi8EEESH_EEENS5_IJSH_SC_EEEEEEEvNS4_8identityES11_S1B_vS1C_EENS_8epilogue10collective18CollectiveEpilogueINS1E_23Sm100TmaWarpSpecializedILi2ELi1ELi160ELb1ELb0EEEJNS5_IJNSA_ILi128EEESG_SH_EEENS5_IJNST_IS1J_SC_EENST_ISG_SC_EEEEESJ_SK_SJ_SK_NS1E_6fusion15FusionCallbacksIS1I_NS1O_17LinearCombinationISJ_fSJ_fLNS_15FloatRoundStyleE2EEES1K_S1N_JEEENS4_5SM1004TMEM4LOAD26SM100_TMEM_LOAD_32dp32b32xENS4_13SM90_TMA_LOADENS12_INS13_ILi2ELi4ELi3EEES16_NST_INS5_IJS17_NSA_ILi32EEEEEENS5_IJS20_SC_EEEEEEENS4_39AutoVectorizingCopyWithAssumedAlignmentILi128EEENS4_14SM90_TMA_STOREES24_S26_S26_EEEvvEEEEvNT_6ParamsE)
        /*0038*/ 	.word	0x00000070


	//----- nvinfo : EIATTR_MIN_STACK_SIZE
	.align		4
.L_27:
        /*003c*/ 	.byte	0x04, 0x12
        /*003e*/ 	.short	(.L_29 - .L_28)
	.align		4
.L_28:
        /*0040*/ 	.word	index@(_ZN7cutlass13device_kernelINS_4gemm6kernel13GemmUniversalIN4cute5tupleIJiiiiEEENS1_10collective13CollectiveMmaINS1_35MainloopSm100TmaUmmaWarpSpecializedILi22ELi2ELi3ENS5_IJNS4_1CILi2EEENSA_ILi1EEESC_EEEEENS5_IJNSA_ILi256EEENSA_ILi160EEENSA_ILi16EEEEEENS_6half_tENS5_IJlSC_lEEESJ_SK_NS4_8TiledMMAINS4_8MMA_AtomIJNS4_26SM100_MMA_F16BF16_2x1SM_SSISJ_SJ_fLi256ELi160ELNS4_4UMMA5MajorE0ELSP_0ELNSO_7ScaleInE0ELSQ_0EEEEEENS4_6LayoutINS5_IJSC_SC_SC_EEENS5_IJNSA_ILi0EEESV_SV_EEEEENS5_IJNS4_10UnderscoreESY_SY_EEEEENS4_18SM100_TMA_2SM_LOADENS4_14ComposedLayoutINS4_7SwizzleILi1ELi4ELi3EEENS4_18smem_ptr_flag_bitsILi16EEENST_INS5_IJNSA_ILi8EEESH_EEENS5_IJSH_SC_EEEEEEEvNS4_8identityES11_S1B_vS1C_EENS_8epilogue10collective18CollectiveEpilogueINS1E_23Sm100TmaWarpSpecializedILi2ELi1ELi160ELb1ELb0EEEJNS5_IJNSA_ILi128EEESG_SH_EEENS5_IJNST_IS1J_SC_EENST_ISG_SC_EEEEESJ_SK_SJ_SK_NS1E_6fusion15FusionCallbacksIS1I_NS1O_17LinearCombinationISJ_fSJ_fLNS_15FloatRoundStyleE2EEES1K_S1N_JEEENS4_5SM1004TMEM4LOAD26SM100_TMEM_LOAD_32dp32b32xENS4_13SM90_TMA_LOADENS12_INS13_ILi2ELi4ELi3EEES16_NST_INS5_IJS17_NSA_ILi32EEEEEENS5_IJS20_SC_EEEEEEENS4_39AutoVectorizingCopyWithAssumedAlignmentILi128EEENS4_14SM90_TMA_STOREES24_S26_S26_EEEvvEEEEvNT_6ParamsE)
        /*0044*/ 	.word	0x00000070
.L_29:


//--------------------- .nv.compat                --------------------------
	.section	.nv.compat,"",@"SHT_CUDA_COMPAT_INFO"
	.align	4
        /*0000*/ 	.byte	0x02, 0x09, 0x01, 0x00, 0x02, 0x02, 0x02, 0x00, 0x02, 0x05, 0x05, 0x00, 0x03, 0x07, 0x01, 0x01
        /*0010*/ 	.byte	0x02, 0x03, 0x01, 0x00, 0x02, 0x06, 0x01, 0x00, 0x04, 0x0b, 0x08, 0x00, 0x09, 0x00, 0x00, 0x00
        /*0020*/ 	.byte	0x00, 0x00, 0x00, 0x00


//--------------------- .nv.info._ZN7cutlass13device_kernelINS_4gemm6kernel13GemmUniversalIN4cute5tupleIJiiiiEEENS1_10collective13CollectiveMmaINS1_35MainloopSm100TmaUmmaWarpSpecializedILi22ELi2ELi3ENS5_IJNS4_1CILi2EEENSA_ILi1EEESC_EEEEENS5_IJNSA_ILi256EEENSA_ILi160EEENSA_ILi16EEEEEENS_6half_tENS5_IJlSC_lEEESJ_SK_NS4_8TiledMMAINS4_8MMA_AtomIJNS4_26SM100_MMA_F16BF16_2x1SM_SSISJ_SJ_fLi256ELi160ELNS4_4UMMA5MajorE0ELSP_0ELNSO_7ScaleInE0ELSQ_0EEEEEENS4_6LayoutINS5_IJSC_SC_SC_EEENS5_IJNSA_ILi0EEESV_SV_EEEEENS5_IJNS4_10UnderscoreESY_SY_EEEEENS4_18SM100_TMA_2SM_LOADENS4_14ComposedLayoutINS4_7SwizzleILi1ELi4ELi3EEENS4_18smem_ptr_flag_bitsILi16EEENST_INS5_IJNSA_ILi8EEESH_EEENS5_IJSH_SC_EEEEEEEvNS4_8identityES11_S1B_vS1C_EENS_8epilogue10collective18CollectiveEpilogueINS1E_23Sm100TmaWarpSpecializedILi2ELi1ELi160ELb1ELb0EEEJNS5_IJNSA_ILi128EEESG_SH_EEENS5_IJNST_IS1J_SC_EENST_ISG_SC_EEEEESJ_SK_SJ_SK_NS1E_6fusion15FusionCallbacksIS1I_NS1O_17LinearCombinationISJ_fSJ_fLNS_15FloatRoundStyleE2EEES1K_S1N_JEEENS4_5SM1004TMEM4LOAD26SM100_TMEM_LOAD_32dp32b32xENS4_13SM90_TMA_LOADENS12_INS13_ILi2ELi4ELi3EEES16_NST_INS5_IJS17_NSA_ILi32EEEEEENS5_IJS20_SC_EEEEEEENS4_39AutoVectorizingCopyWithAssumedAlignmentILi128EEENS4_14SM90_TMA_STOREES24_S26_S26_EEEvvEEEEvNT_6ParamsE --------------------------
	.section	.nv.info._ZN7cutlass13device_kernelINS_4gemm6kernel13GemmUniversalIN4cute5tupleIJiiiiEEENS1_10collective13CollectiveMmaINS1_35MainloopSm100TmaUmmaWarpSpecializedILi22ELi2ELi3ENS5_IJNS4_1CILi2EEENSA_ILi1EEESC_EEEEENS5_IJNSA_ILi256EEENSA_ILi160EEENSA_ILi16EEEEEENS_6half_tENS5_IJlSC_lEEESJ_SK_NS4_8TiledMMAINS4_8MMA_AtomIJNS4_26SM100_MMA_F16BF16_2x1SM_SSISJ_SJ_fLi256ELi160ELNS4_4UMMA5MajorE0ELSP_0ELNSO_7ScaleInE0ELSQ_0EEEEEENS4_6LayoutINS5_IJSC_SC_SC_EEENS5_IJNSA_ILi0EEESV_SV_EEEEENS5_IJNS4_10UnderscoreESY_SY_EEEEENS4_18SM100_TMA_2SM_LOADENS4_14ComposedLayoutINS4_7SwizzleILi1ELi4ELi3EEENS4_18smem_ptr_flag_bitsILi16EEENST_INS5_IJNSA_ILi8EEESH_EEENS5_IJSH_SC_EEEEEEEvNS4_8identityES11_S1B_vS1C_EENS_8epilogue10collective18CollectiveEpilogueINS1E_23Sm100TmaWarpSpecializedILi2ELi1ELi160ELb1ELb0EEEJNS5_IJNSA_ILi128EEESG_SH_EEENS5_IJNST_IS1J_SC_EENST_ISG_SC_EEEEESJ_SK_SJ_SK_NS1E_6fusion15FusionCallbacksIS1I_NS1O_17LinearCombinationISJ_fSJ_fLNS_15FloatRoundStyleE2EEES1K_S1N_JEEENS4_5SM1004TMEM4LOAD26SM100_TMEM_LOAD_32dp32b32xENS4_13SM90_TMA_LOADENS12_INS13_ILi2ELi4ELi3EEES16_NST_INS5_IJS17_NSA_ILi32EEEEEENS5_IJS20_SC_EEEEEEENS4_39AutoVectorizingCopyWithAssumedAlignmentILi128EEENS4_14SM90_TMA_STOREES24_S26_S26_EEEvvEEEEvNT_6ParamsE,"",@"SHT_CUDA_INFO"
	.sectionflags	@""
	.align	4


	//----- nvinfo : EIATTR_CUDA_API_VERSION
	.align		4
        /*0000*/ 	.byte	0x04, 0x37
        /*0002*/ 	.short	(.L_31 - .L_30)
.L_30:
        /*0004*/ 	.word	0x00000082


	//----- nvinfo : EIATTR_KPARAM_INFO
	.align		4
.L_31:
        /*0008*/ 	.byte	0x04, 0x17
        /*000a*/ 	.short	(.L_33 - .L_32)
.L_32:
        /*000c*/ 	.word	0x00000000
        /*0010*/ 	.short	0x0000
        /*0012*/ 	.short	0x0000
        /*0014*/ 	.byte	0x00, 0xf0, 0x01, 0x20


	//----- nvinfo : EIATTR_AT_ENTRY_FRAGMENTS
	.align		4
.L_33:
        /*0018*/ 	.byte	0x04, 0x4f
        /*001a*/ 	.short	(.L_35 - .L_34)


	//   ....[0]....
.L_34:
        /*001c*/ 	.word	0x00000007


	//----- nvinfo : EIATTR_RESERVED_SMEM_USED
	.align		4
.L_35:
        /*0020*/ 	.byte	0x01, 0x41
	.zero		2


	//----- nvinfo : EIATTR_SPARSE_MMA_MASK
	.align		4
        /*0024*/ 	.byte	0x03, 0x50
        /*0026*/ 	.short	0x0000


	//----- nvinfo : EIATTR_TCGEN05_2CTA_USED
	.align		4
        /*0028*/ 	.byte	0x01, 0x52
	.zero		2


	//----- nvinfo : EIATTR_MAXREG_COUNT
	.align		4
        /*002c*/ 	.byte	0x03, 0x1b
        /*002e*/ 	.short	0x00ff


	//----- nvinfo : EIATTR_NUM_BARRIERS
	.align		4
        /*0030*/ 	.byte	0x02, 0x4c
        /*0032*/ 	.byte	0x07
	.zero		1


	//----- nvinfo : EIATTR_EXTERNS
	.align		4
        /*0034*/ 	.byte	0x04, 0x0f
        /*0036*/ 	.short	(.L_37 - .L_36)


	//   ....[0]....
	.align		4
.L_36:
        /*0038*/ 	.word	index@(__assertfail)


	//----- nvinfo : EIATTR_ANNOTATIONS
	.align		4
.L_37:
        /*003c*/ 	.byte	0x04, 0x55
        /*003e*/ 	.short	(.L_39 - .L_38)


	//   ....[0]....
.L_38:
        /*0040*/ 	.word	0x00000001
        /*0044*/ 	.byte	0xe0, 0x00, 0x00, 0x00, 0x01, 0x00, 0x00, 0x00, 0x80, 0x01, 0x00, 0x00, 0x01, 0x00, 0x00, 0x00
        /* <DEDUP_REMOVED lines=35> */
        /*0284*/ 	.byte	0xe0, 0xa7, 0x00, 0x00, 0x01, 0x00, 0x00, 0x00, 0x40, 0xaa, 0x00, 0x00


	//----- nvinfo : EIATTR_MERCURY_ISA_VERSION
	.align		4
.L_39:
        /*0290*/ 	.byte	0x03, 0x5f
        /*0292*/ 	.short	0x0101


	//----- nvinfo : EIATTR_INT_WARP_WIDE_INSTR_OFFSETS
	.align		4
        /*0294*/ 	.byte	0x04, 0x31
        /*0296*/ 	.short	(.L_41 - .L_40)


	//   ....[0]....
.L_40:
        /*0298*/ 	.word	0x00000f70


	//   ....[1]....
        /*029c*/ 	.word	0x00001010


	//   ....[2]....
        /*02a0*/ 	.word	0x00004be0


	//   ....[3]....
        /*02a4*/ 	.word	0x00004c10


	//   ....[4]....
        /*02a8*/ 	.word	0x00004c30


	//   ....[5]....
        /*02ac*/ 	.word	0x00005870


	//   ....[6]....
        /*02b0*/ 	.word	0x00005920


	//   ....[7]....
        /*02b4*/ 	.word	0x00005980


	//   ....[8]....
        /*02b8*/ 	.word	0x000059e0


	//   ....[9]....
        /*02bc*/ 	.word	0x00005a60


	//   ....[10]....
        /*02c0*/ 	.word	0x00005ac0


	//----- nvinfo : EIATTR_COOP_GROUP_MASK_REGIDS
	.align		4
.L_41:
        /*02c4*/ 	.byte	0x04, 0x29
        /*02c6*/ 	.short	(.L_43 - .L_42)


	//   ....[0]....
.L_42:
        /*02c8*/ 	.word	0xffffffff


	//   ....[1]....
        /*02cc*/ 	.word	0xffffffff


	//   ....[2]....
        /*02d0*/ 	.word	0xffffffff


	//   ....[3]....
        /*02d4*/ 	.word	0xffffffff


	//   ....[4]....
        /*02d8*/ 	.word	0xffffffff


	//   ....[5]....
        /*02dc*/ 	.word	0xffffffff


	//   ....[6]....
        /*02e0*/ 	.word	0xffffffff


	//   ....[7]....
        /*02e4*/ 	.word	0xffffffff


	//   ....[8]....
        /*02e8*/ 	.word	0xffffffff


	//   ....[9]....
        /*02ec*/ 	.word	0xffffffff


	//   ....[10]....
        /*02f0*/ 	.word	0xffffffff


	//   ....[11]....
        /*02f4*/ 	.word	0xffffffff


	//   ....[12]....
        /*02f8*/ 	.word	0xffffffff


	//   ....[13]....
        /*02fc*/ 	.word	0xffffffff


	//----- nvinfo : EIATTR_COOP_GROUP_INSTR_OFFSETS
	.align		4
.L_43:
        /*0300*/ 	.byte	0x04, 0x28
        /*0302*/ 	.short	(.L_45 - .L_44)


	//   ....[0]....
.L_44:
        /*0304*/ 	.word	0x000000b0


	//   ....[1]....
        /*0308*/ 	.word	0x00000550


	//   ....[2]....
        /*030c*/ 	.word	0x00000940


	//   ....[3]....
        /*0310*/ 	.word	0x00000a90


	//   ....[4]....
        /*0314*/ 	.word	0x00000b80


	//   ....[5]....
        /*0318*/ 	.word	0x00000ce0


	//   ....[6]....
        /*031c*/ 	.word	0x00000e50


	//   ....[7]....
        /*0320*/ 	.word	0x00001090


	//   ....[8]....
        /*0324*/ 	.word	0x000022e0


	//   ....[9]....
        /*0328*/ 	.word	0x00003ba0


	//   ....[10]....
        /*032c*/ 	.word	0x00004070


	//   ....[11]....
        /*0330*/ 	.word	0x000040a0


	//   ....[12]....
        /*0334*/ 	.word	0x00004ae0


	//   ....[13]....
        /*0338*/ 	.word	0x00004cf0


	//----- nvinfo : EIATTR_VRC_CTA_INIT_COUNT
	.align		4
.L_45:
        /*033c*/ 	.byte	0x02, 0x4a
        /*033e*/ 	.byte	0x80
	.zero		1


	//----- nvinfo : EIATTR_SYSCALL_OFFSETS
	.align		4
        /*0340*/ 	.byte	0x04, 0x46
        /*0342*/ 	.short	(.L_47 - .L_46)


	//   ....[0]....
.L_46:
        /*0344*/ 	.word	0x00006600


	//   ....[1]....
        /*0348*/ 	.word	0x000066f0


	//   ....[2]....
        /*034c*/ 	.word	0x000076e0


	//   ....[3]....
        /*0350*/ 	.word	0x00007850


	//   ....[4]....
        /*0354*/ 	.word	0x000079c0


	//   ....[5]....
        /*0358*/ 	.word	0x00007b30


	//   ....[6]....
        /*035c*/ 	.word	0x00007ca0


	//----- nvinfo : EIATTR_MBARRIER_INSTR_OFFSETS
	.align		4
.L_47:
        /*0360*/ 	.byte	0x04, 0x39
        /*0362*/ 	.short	(.L_49 - .L_48)


	//   ....[0]....
.L_48:
        /*0364*/ 	.word	0x00000660
        /*0368*/ 	.word	0x000000ff
        /*036c*/ 	.word	0x00000000
        /*0370*/ 	.short	0x0100
        /*0372*/ 	.byte	0x04
	.zero		1


	//   ....[1]....
        /*0374*/ 	.word	0x00000670
        /*0378*/ 	.word	0x000000ff
        /*037c*/ 	.word	0x000000b0
        /*0380*/ 	.short	0x0100
        /*0382*/ 	.byte	0x04
	.zero		1


	//   ....[2]....
        /*0384*/ 	.word	0x00000680
        /*0388*/ 	.word	0x000000ff
        /*038c*/ 	.word	0x00000008
        /*0390*/ 	.short	0x0100
        /*0392*/ 	.byte	0x04
	.zero		1


	//   ....[3]....
        /*0394*/ 	.word	0x00000690
        /*0398*/ 	.word	0x000000ff
        /*039c*/ 	.word	0x000000b8
        /*03a0*/ 	.short	0x0100
        /*03a2*/ 	.byte	0x04
	.zero		1


	//   ....[4]....
        /*03a4*/ 	.word	0x000006a0
        /*03a8*/ 	.word	0x000000ff
        /*03ac*/ 	.word	0x00000010
        /*03b0*/ 	.short	0x0100
        /*03b2*/ 	.byte	0x04
	.zero		1


	//   ....[5]....
        /*03b4*/ 	.word	0x000006b0
        /*03b8*/ 	.word	0x000000ff
        /*03bc*/ 	.word	0x000000c0
        /*03c0*/ 	.short	0x0100
        /*03c2*/ 	.byte	0x04
	.zero		1


	//   ....[6]....
        /*03c4*/ 	.word	0x000006c0
        /*03c8*/ 	.word	0x000000ff
        /*03cc*/ 	.word	0x00000018
        /*03d0*/ 	.short	0x0100
        /*03d2*/ 	.byte	0x04
	.zero		1


	//   ....[7]....
        /*03d4*/ 	.word	0x000006d0
        /*03d8*/ 	.word	0x000000ff
        /*03dc*/ 	.word	0x000000c8
        /*03e0*/ 	.short	0x0100
        /*03e2*/ 	.byte	0x04
	.zero		1


	//   ....[8]....
        /*03e4*/ 	.word	0x000006e0
        /*03e8*/ 	.word	0x000000ff
        /*03ec*/ 	.word	0x00000020
        /*03f0*/ 	.short	0x0100
        /*03f2*/ 	.byte	0x04
	.zero		1


	//   ....[9]....
        /*03f4*/ 	.word	0x000006f0
        /*03f8*/ 	.word	0x000000ff
        /*03fc*/ 	.word	0x000000d0
        /*0400*/ 	.short	0x0100
        /*0402*/ 	.byte	0x04
	.zero		1


	//   ....[10]....
        /*0404*/ 	.word	0x00000700
        /*0408*/ 	.word	0x000000ff
        /*040c*/ 	.word	0x00000028
        /*0410*/ 	.short	0x0100
        /*0412*/ 	.byte	0x04
	.zero		1


	//   ....[11]....
        /*0414*/ 	.word	0x00000710
        /*0418*/ 	.word	0x000000ff
        /*041c*/ 	.word	0x000000d8
        /*0420*/ 	.short	0x0100
        /*0422*/ 	.byte	0x04
	.zero		1


	//   ....[12]....
        /*0424*/ 	.word	0x00000720
        /*0428*/ 	.word	0x000000ff
        /*042c*/ 	.word	0x00000030
        /*0430*/ 	.short	0x0100
        /*0432*/ 	.byte	0x04
	.zero		1


	//   ....[13]....
        /*0434*/ 	.word	0x00000730
        /*0438*/ 	.word	0x000000ff
        /*043c*/ 	.word	0x000000e0
        /*0440*/ 	.short	0x0100
        /*0442*/ 	.byte	0x04
	.zero		1


	//   ....[14]....
        /*0444*/ 	.word	0x00000740
        /*0448*/ 	.word	0x000000ff
        /*044c*/ 	.word	0x00000038
        /*0450*/ 	.short	0x0100
        /*0452*/ 	.byte	0x04
	.zero		1


	//   ....[15]....
        /*0454*/ 	.word	0x00000750
        /*0458*/ 	.word	0x000000ff
        /*045c*/ 	.word	0x000000e8
        /*0460*/ 	.short	0x0100
        /*0462*/ 	.byte	0x04
	.zero		1


	//   ....[16]....
        /*0464*/ 	.word	0x00000760
        /*0468*/ 	.word	0x000000ff
        /*046c*/ 	.word	0x00000040
        /*0470*/ 	.short	0x0100
        /*0472*/ 	.byte	0x04
	.zero		1


	//   ....[17]....
        /*0474*/ 	.word	0x00000770
        /*0478*/ 	.word	0x000000ff
        /*047c*/ 	.word	0x000000f0
        /*0480*/ 	.short	0x0100
        /*0482*/ 	.byte	0x04
	.zero		1


	//   ....[18]....
        /*0484*/ 	.word	0x00000780
        /*0488*/ 	.word	0x000000ff
        /*048c*/ 	.word	0x00000048
        /*0490*/ 	.short	0x0100
        /*0492*/ 	.byte	0x04
	.zero		1


	//   ....[19]....
        /*0494*/ 	.word	0x00000790
        /*0498*/ 	.word	0x000000ff
        /*049c*/ 	.word	0x000000f8
        /*04a0*/ 	.short	0x0100
        /*04a2*/ 	.byte	0x04
	.zero		1


	//   ....[20]....
        /*04a4*/ 	.word	0x000007a0
        /*04a8*/ 	.word	0x000000ff
        /*04ac*/ 	.word	0x00000050
        /*04b0*/ 	.short	0x0100
        /*04b2*/ 	.byte	0x04
	.zero		1


	//   ....[21]....
        /*04b4*/ 	.word	0x000007b0
        /*04b8*/ 	.word	0x000000ff
        /*04bc*/ 	.word	0x00000100
        /*04c0*/ 	.short	0x0100
        /*04c2*/ 	.byte	0x04
	.zero		1


	//   ....[22]....
        /*04c4*/ 	.word	0x000007c0
        /*04c8*/ 	.word	0x000000ff
        /*04cc*/ 	.word	0x00000058
        /*04d0*/ 	.short	0x0100
        /*04d2*/ 	.byte	0x04
	.zero		1


	//   ....[23]....
        /*04d4*/ 	.word	0x000007d0
        /*04d8*/ 	.word	0x000000ff
        /*04dc*/ 	.word	0x00000108
        /*04e0*/ 	.short	0x0100
        /*04e2*/ 	.byte	0x04
	.zero		1


	//   ....[24]....
        /*04e4*/ 	.word	0x000007e0
        /*04e8*/ 	.word	0x000000ff
        /*04ec*/ 	.word	0x00000060
        /*04f0*/ 	.short	0x0100
        /*04f2*/ 	.byte	0x04
	.zero		1


	//   ....[25]....
        /*04f4*/ 	.word	0x000007f0
        /*04f8*/ 	.word	0x000000ff
        /*04fc*/ 	.word	0x00000110
        /*0500*/ 	.short	0x0100
        /*0502*/ 	.byte	0x04
	.zero		1


	//   ....[26]....
        /*0504*/ 	.word	0x00000800
        /*0508*/ 	.word	0x000000ff
        /*050c*/ 	.word	0x00000068
        /*0510*/ 	.short	0x0100
        /*0512*/ 	.byte	0x04
	.zero		1


	//   ....[27]....
        /*0514*/ 	.word	0x00000810
        /*0518*/ 	.word	0x000000ff
        /*051c*/ 	.word	0x00000118
        /*0520*/ 	.short	0x0100
        /*0522*/ 	.byte	0x04
	.zero		1


	//   ....[28]....
        /*0524*/ 	.word	0x00000820
        /*0528*/ 	.word	0x000000ff
        /*052c*/ 	.word	0x00000070
        /*0530*/ 	.short	0x0100
        /*0532*/ 	.byte	0x04
	.zero		1


	//   ....[29]....
        /*0534*/ 	.word	0x00000830
        /*0538*/ 	.word	0x000000ff
        /*053c*/ 	.word	0x00000120
        /*0540*/ 	.short	0x0100
        /*0542*/ 	.byte	0x04
	.zero		1


	//   ....[30]....
        /*0544*/ 	.word	0x00000840
        /*0548*/ 	.word	0x000000ff
        /*054c*/ 	.word	0x00000078
        /*0550*/ 	.short	0x0100
        /*0552*/ 	.byte	0x04
	.zero		1


	//   ....[31]....
        /*0554*/ 	.word	0x00000850
        /*0558*/ 	.word	0x000000ff
        /*055c*/ 	.word	0x00000128
        /*0560*/ 	.short	0x0100
        /*0562*/ 	.byte	0x04
	.zero		1


	//   ....[32]....
        /*0564*/ 	.word	0x00000860
        /*0568*/ 	.word	0x000000ff
        /*056c*/ 	.word	0x00000080
        /*0570*/ 	.short	0x0100
        /*0572*/ 	.byte	0x04
	.zero		1


	//   ....[33]....
        /*0574*/ 	.word	0x00000870
        /*0578*/ 	.word	0x000000ff
        /*057c*/ 	.word	0x00000130
        /*0580*/ 	.short	0x0100
        /*0582*/ 	.byte	0x04
	.zero		1


	//   ....[34]....
        /*0584*/ 	.word	0x00000880
        /*0588*/ 	.word	0x000000ff
        /*058c*/ 	.word	0x00000088
        /*0590*/ 	.short	0x0100
        /*0592*/ 	.byte	0x04
	.zero		1


	//   ....[35]....
        /*0594*/ 	.word	0x00000890
        /*0598*/ 	.word	0x000000ff
        /*059c*/ 	.word	0x00000138
        /*05a0*/ 	.short	0x0100
        /*05a2*/ 	.byte	0x04
	.zero		1


	//   ....[36]....
        /*05a4*/ 	.word	0x000008a0
        /*05a8*/ 	.word	0x000000ff
        /*05ac*/ 	.word	0x00000090
        /*05b0*/ 	.short	0x0100
        /*05b2*/ 	.byte	0x04
	.zero		1


	//   ....[37]....
        /*05b4*/ 	.word	0x000008b0
        /*05b8*/ 	.word	0x000000ff
        /*05bc*/ 	.word	0x00000140
        /*05c0*/ 	.short	0x0100
        /*05c2*/ 	.byte	0x04
	.zero		1


	//   ....[38]....
        /*05c4*/ 	.word	0x000008c0
        /*05c8*/ 	.word	0x000000ff
        /*05cc*/ 	.word	0x00000098
        /*05d0*/ 	.short	0x0100
        /*05d2*/ 	.byte	0x04
	.zero		1


	//   ....[39]....
        /*05d4*/ 	.word	0x000008d0
        /*05d8*/ 	.word	0x000000ff
        /*05dc*/ 	.word	0x00000148
        /*05e0*/ 	.short	0x0100
        /*05e2*/ 	.byte	0x04
	.zero		1


	//   ....[40]....
        /*05e4*/ 	.word	0x000008e0
        /*05e8*/ 	.word	0x000000ff
        /*05ec*/ 	.word	0x000000a0
        /*05f0*/ 	.short	0x0100
        /*05f2*/ 	.byte	0x04
	.zero		1


	//   ....[41]....
        /*05f4*/ 	.word	0x000008f0
        /*05f8*/ 	.word	0x000000ff
        /*05fc*/ 	.word	0x00000150
        /*0600*/ 	.short	0x0100
        /*0602*/ 	.byte	0x04
	.zero		1


	//   ....[42]....
        /*0604*/ 	.word	0x00000900
        /*0608*/ 	.word	0x000000ff
        /*060c*/ 	.word	0x000000a8
        /*0610*/ 	.short	0x0100
        /*0612*/ 	.byte	0x04
	.zero		1


	//   ....[43]....
        /*0614*/ 	.word	0x00000910
        /*0618*/ 	.word	0x000000ff
        /*061c*/ 	.word	0x00000158
        /*0620*/ 	.short	0x0100
        /*0622*/ 	.byte	0x04
	.zero		1


	//   ....[44]....
        /*0624*/ 	.word	0x00000a40
        /*0628*/ 	.word	0x000000ff
        /*062c*/ 	.word	0x00000160
        /*0630*/ 	.short	0x0100
        /*0632*/ 	.byte	0x04
	.zero		1


	//   ....[45]....
        /*0634*/ 	.word	0x00000a50
        /*0638*/ 	.word	0x000000ff
        /*063c*/ 	.word	0x00000170
        /*0640*/ 	.short	0x0100
        /*0642*/ 	.byte	0x04
	.zero		1


	//   ....[46]....
        /*0644*/ 	.word	0x00000a60
        /*0648*/ 	.word	0x000000ff
        /*064c*/ 	.word	0x00000168
        /*0650*/ 	.short	0x0100
        /*0652*/ 	.byte	0x04
	.zero		1


	//   ....[47]....
        /*0654*/ 	.word	0x00000a70
        /*0658*/ 	.word	0x000000ff
        /*065c*/ 	.word	0x00000178
        /*0660*/ 	.short	0x0100
        /*0662*/ 	.byte	0x04
	.zero		1


	//   ....[48]....
        /*0664*/ 	.word	0x00000b50
        /*0668*/ 	.word	0x000000ff
        /*066c*/ 	.word	0x00000180
        /*0670*/ 	.short	0x0100
        /*0672*/ 	.byte	0x04
	.zero		1


	//   ....[49]....
        /*0674*/ 	.word	0x00000b60
        /*0678*/ 	.word	0x000000ff
        /*067c*/ 	.word	0x00000188
        /*0680*/ 	.short	0x0100
        /*0682*/ 	.byte	0x04
	.zero		1


	//   ....[50]....
        /*0684*/ 	.word	0x00000c90
        /*0688*/ 	.word	0x000000ff
        /*068c*/ 	.word	0x00000190
        /*0690*/ 	.short	0x0100
        /*0692*/ 	.byte	0x04
	.zero		1


	//   ....[51]....
        /*0694*/ 	.word	0x00000ca0
        /*0698*/ 	.word	0x000000ff
        /*069c*/ 	.word	0x000001a0
        /*06a0*/ 	.short	0x0100
        /*06a2*/ 	.byte	0x04
	.zero		1


	//   ....[52]....
        /*06a4*/ 	.word	0x00000cb0
        /*06a8*/ 	.word	0x000000ff
        /*06ac*/ 	.word	0x00000198
        /*06b0*/ 	.short	0x0100
        /*06b2*/ 	.byte	0x04
	.zero		1


	//   ....[53]....
        /*06b4*/ 	.word	0x00000cc0
        /*06b8*/ 	.word	0x000000ff
        /*06bc*/ 	.word	0x000001a8
        /*06c0*/ 	.short	0x0100
        /*06c2*/ 	.byte	0x04
	.zero		1


	//   ....[54]....
        /*06c4*/ 	.word	0x00000de0
        /*06c8*/ 	.word	0x000000ff
        /*06cc*/ 	.word	0x000001b0
        /*06d0*/ 	.short	0x0100
        /*06d2*/ 	.byte	0x04
	.zero		1


	//   ....[55]....
        /*06d4*/ 	.word	0x00000df0
        /*06d8*/ 	.word	0x000000ff
        /*06dc*/ 	.word	0x000001c8
        /*06e0*/ 	.short	0x0100
        /*06e2*/ 	.byte	0x04
	.zero		1


	//   ....[56]....
        /*06e4*/ 	.word	0x00000e00
        /*06e8*/ 	.word	0x000000ff
        /*06ec*/ 	.word	0x000001b8
        /*06f0*/ 	.short	0x0100
        /*06f2*/ 	.byte	0x04
	.zero		1


	//   ....[57]....
        /*06f4*/ 	.word	0x00000e10
        /*06f8*/ 	.word	0x000000ff
        /*06fc*/ 	.word	0x000001d0
        /*0700*/ 	.short	0x0100
        /*0702*/ 	.byte	0x04
	.zero		1


	//   ....[58]....
        /*0704*/ 	.word	0x00000e20
        /*0708*/ 	.word	0x000000ff
        /*070c*/ 	.word	0x000001c0
        /*0710*/ 	.short	0x0100
        /*0712*/ 	.byte	0x04
	.zero		1


	//   ....[59]....
        /*0714*/ 	.word	0x00000e30
        /*0718*/ 	.word	0x000000ff
        /*071c*/ 	.word	0x000001d8
        /*0720*/ 	.short	0x0100
        /*0722*/ 	.byte	0x04
	.zero		1


	//   ....[60]....
        /*0724*/ 	.word	0x00000f20
        /*0728*/ 	.word	0x000000ff
        /*072c*/ 	.word	0x000001e0
        /*0730*/ 	.short	0x0100
        /*0732*/ 	.byte	0x04
	.zero		1


	//   ....[61]....
        /*0734*/ 	.word	0x00000f30
        /*0738*/ 	.word	0x000000ff
        /*073c*/ 	.word	0x000001f0
        /*0740*/ 	.short	0x0100
        /*0742*/ 	.byte	0x04
	.zero		1


	//   ....[62]....
        /*0744*/ 	.word	0x00000f40
        /*0748*/ 	.word	0x000000ff
        /*074c*/ 	.word	0x000001e8
        /*0750*/ 	.short	0x0100
        /*0752*/ 	.byte	0x04
	.zero		1


	//   ....[63]....
        /*0754*/ 	.word	0x00000f50
        /*0758*/ 	.word	0x000000ff
        /*075c*/ 	.word	0x000001f8
        /*0760*/ 	.short	0x0100
        /*0762*/ 	.byte	0x04
	.zero		1


	//   ....[64]....
        /*0764*/ 	.word	0x00001050
        /*0768*/ 	.word	0x000000ff
        /*076c*/ 	.word	0x00000200
        /*0770*/ 	.short	0x0100
        /*0772*/ 	.byte	0x06
	.zero		1


	//   ....[65]....
        /*0774*/ 	.word	0x00001b10
        /*0778*/ 	.word	0x00000000
        /*077c*/ 	.word	0x000001f0
        /*0780*/ 	.short	0x010a
        /*0782*/ 	.byte	0xff
	.zero		1


	//   ....[66]....
        /*0784*/ 	.word	0x00001b40
        /*0788*/ 	.word	0x00000000
        /*078c*/ 	.word	0x000001e0
        /*0790*/ 	.short	0x0101
        /*0792*/ 	.byte	0xff
	.zero		1


	//   ....[67]....
        /*0794*/ 	.word	0x00001c10
        /*0798*/ 	.word	0x000000ff
        /*079c*/ 	.word	0x000000b0
        /*07a0*/ 	.short	0x010a
        /*07a2*/ 	.byte	0x05
	.zero		1


	//   ....[68]....
        /*07a4*/ 	.word	0x00001ce0
        /*07a8*/ 	.word	0x000000ff
        /*07ac*/ 	.word	0x000000b0
        /*07b0*/ 	.short	0x010a
        /*07b2*/ 	.byte	0x21
	.zero		1


	//   ....[69]....
        /*07b4*/ 	.word	0x00001e90
        /*07b8*/ 	.word	0x000000ff
        /*07bc*/ 	.word	0x000000b0
        /*07c0*/ 	.short	0x010a
        /*07c2*/ 	.byte	0x07
	.zero		1


	//   ....[70]....
        /*07c4*/ 	.word	0x00001f90
        /*07c8*/ 	.word	0x000000ff
        /*07cc*/ 	.word	0x00000188
        /*07d0*/ 	.short	0x0101
        /*07d2*/ 	.byte	0x04
	.zero		1


	//   ....[71]....
        /*07d4*/ 	.word	0x00001fb0
        /*07d8*/ 	.word	0x000000ff
        /*07dc*/ 	.word	0x000000b0
        /*07e0*/ 	.short	0x010a
        /*07e2*/ 	.byte	0x05
	.zero		1


	//   ....[72]....
        /*07e4*/ 	.word	0x00002030
        /*07e8*/ 	.word	0x000000ff
        /*07ec*/ 	.word	0x000000b0
        /*07f0*/ 	.short	0x010a
        /*07f2*/ 	.byte	0x11
	.zero		1


	//   ....[73]....
        /*07f4*/ 	.word	0x000021c0
        /*07f8*/ 	.word	0x000000ff
        /*07fc*/ 	.word	0x000000b0
        /*0800*/ 	.short	0x010a
        /*0802*/ 	.byte	0x08
	.zero		1


	//   ....[74]....
        /*0804*/ 	.word	0x00002310
        /*0808*/ 	.word	0x00000003
        /*080c*/ 	.word	0x00000190
        /*0810*/ 	.short	0x010a
        /*0812*/ 	.byte	0xff
	.zero		1


	//   ....[75]....
        /*0814*/ 	.word	0x00002460
        /*0818*/ 	.word	0x00000000
        /*081c*/ 	.word	0x00000000
        /*0820*/ 	.short	0x0101
        /*0822*/ 	.byte	0xff
	.zero		1


	//   ....[76]....
        /*0824*/ 	.word	0x00002a00
        /*0828*/ 	.word	0x000000ff
        /*082c*/ 	.word	0x00000000
        /*0830*/ 	.short	0x010a
        /*0832*/ 	.byte	0x04
	.zero		1


	//   ....[77]....
        /*0834*/ 	.word	0x00002a90
        /*0838*/ 	.word	0x000000ff
        /*083c*/ 	.word	0x00000000
        /*0840*/ 	.short	0x010a
        /*0842*/ 	.byte	0x05
	.zero		1


	//   ....[78]....
        /*0844*/ 	.word	0x00002b20
        /*0848*/ 	.word	0x000000ff
        /*084c*/ 	.word	0x00000000
        /*0850*/ 	.short	0x010a
        /*0852*/ 	.byte	0x05
	.zero		1


	//   ....[79]....
        /*0854*/ 	.word	0x00002bb0
        /*0858*/ 	.word	0x000000ff
        /*085c*/ 	.word	0x00000000
        /*0860*/ 	.short	0x010a
        /*0862*/ 	.byte	0x05
	.zero		1


	//   ....[80]....
        /*0864*/ 	.word	0x00002c40
        /*0868*/ 	.word	0x000000ff
        /*086c*/ 	.word	0x00000000
        /*0870*/ 	.short	0x010a
        /*0872*/ 	.byte	0x05
	.zero		1


	//   ....[81]....
        /*0874*/ 	.word	0x00002cd0
        /*0878*/ 	.word	0x000000ff
        /*087c*/ 	.word	0x00000000
        /*0880*/ 	.short	0x010a
        /*0882*/ 	.byte	0x05
	.zero		1


	//   ....[82]....
        /*0884*/ 	.word	0x00002d60
        /*0888*/ 	.word	0x000000ff
        /*088c*/ 	.word	0x00000000
        /*0890*/ 	.short	0x010a
        /*0892*/ 	.byte	0x05
	.zero		1


	//   ....[83]....
        /*0894*/ 	.word	0x00002df0
        /*0898*/ 	.word	0x000000ff
        /*089c*/ 	.word	0x00000000
        /*08a0*/ 	.short	0x010a
        /*08a2*/ 	.byte	0x05
	.zero		1


	//   ....[84]....
        /*08a4*/ 	.word	0x00002e80
        /*08a8*/ 	.word	0x000000ff
        /*08ac*/ 	.word	0x00000000
        /*08b0*/ 	.short	0x010a
        /*08b2*/ 	.byte	0x05
	.zero		1


	//   ....[85]....
        /*08b4*/ 	.word	0x00002f10
        /*08b8*/ 	.word	0x000000ff
        /*08bc*/ 	.word	0x00000000
        /*08c0*/ 	.short	0x010a
        /*08c2*/ 	.byte	0x05
	.zero		1


	//   ....[86]....
        /*08c4*/ 	.word	0x00002fa0
        /*08c8*/ 	.word	0x000000ff
        /*08cc*/ 	.word	0x00000000
        /*08d0*/ 	.short	0x010a
        /*08d2*/ 	.byte	0x05
	.zero		1


	//   ....[87]....
        /*08d4*/ 	.word	0x00003030
        /*08d8*/ 	.word	0x000000ff
        /*08dc*/ 	.word	0x00000000
        /*08e0*/ 	.short	0x010a
        /*08e2*/ 	.byte	0x05
	.zero		1


	//   ....[88]....
        /*08e4*/ 	.word	0x000030c0
        /*08e8*/ 	.word	0x000000ff
        /*08ec*/ 	.word	0x00000000
        /*08f0*/ 	.short	0x010a
        /*08f2*/ 	.byte	0x05
	.zero		1


	//   ....[89]....
        /*08f4*/ 	.word	0x00003150
        /*08f8*/ 	.word	0x000000ff
        /*08fc*/ 	.word	0x00000000
        /*0900*/ 	.short	0x010a
        /*0902*/ 	.byte	0x05
	.zero		1


	//   ....[90]....
        /*0904*/ 	.word	0x000031e0
        /*0908*/ 	.word	0x000000ff
        /*090c*/ 	.word	0x00000000
        /*0910*/ 	.short	0x010a
        /*0912*/ 	.byte	0x05
	.zero		1


	//   ....[91]....
        /*0914*/ 	.word	0x00003270
        /*0918*/ 	.word	0x000000ff
        /*091c*/ 	.word	0x00000000
        /*0920*/ 	.short	0x010a
        /*0922*/ 	.byte	0x05
	.zero		1


	//   ....[92]....
        /*0924*/ 	.word	0x00003300
        /*0928*/ 	.word	0x000000ff
        /*092c*/ 	.word	0x00000000
        /*0930*/ 	.short	0x010a
        /*0932*/ 	.byte	0x05
	.zero		1


	//   ....[93]....
        /*0934*/ 	.word	0x00003390
        /*0938*/ 	.word	0x000000ff
        /*093c*/ 	.word	0x00000000
        /*0940*/ 	.short	0x010a
        /*0942*/ 	.byte	0x05
	.zero		1


	//   ....[94]....
        /*0944*/ 	.word	0x00003420
        /*0948*/ 	.word	0x000000ff
        /*094c*/ 	.word	0x00000000
        /*0950*/ 	.short	0x010a
        /*0952*/ 	.byte	0x05
	.zero		1


	//   ....[95]....
        /*0954*/ 	.word	0x000034b0
        /*0958*/ 	.word	0x000000ff
        /*095c*/ 	.word	0x00000000
        /*0960*/ 	.short	0x010a
        /*0962*/ 	.byte	0x05
	.zero		1


	//   ....[96]....
        /*0964*/ 	.word	0x00003540
        /*0968*/ 	.word	0x000000ff
        /*096c*/ 	.word	0x00000000
        /*0970*/ 	.short	0x010a
        /*0972*/ 	.byte	0x05
	.zero		1


	//   ....[97]....
        /*0974*/ 	.word	0x000035e0
        /*0978*/ 	.word	0x00000000
        /*097c*/ 	.word	0x00000000
        /*0980*/ 	.short	0x010a
        /*0982*/ 	.byte	0xff
	.zero		1


	//   ....[98]....
        /*0984*/ 	.word	0x00003700
        /*0988*/ 	.word	0x00000002
        /*098c*/ 	.word	0x000001e0
        /*0990*/ 	.short	0x010a
        /*0992*/ 	.byte	0xff
	.zero		1


	//   ....[99]....
        /*0994*/ 	.word	0x00003770
        /*0998*/ 	.word	0x00000002
        /*099c*/ 	.word	0x00000000
        /*09a0*/ 	.short	0x0101
        /*09a2*/ 	.byte	0xff
	.zero		1


	//   ....[100]....
        /*09a4*/ 	.word	0x00003790
        /*09a8*/ 	.word	0x000000ff
        /*09ac*/ 	.word	0x000001a0
        /*09b0*/ 	.short	0x010a
        /*09b2*/ 	.byte	0x04
	.zero		1


	//   ....[101]....
        /*09b4*/ 	.word	0x000038b0
        /*09b8*/ 	.word	0x00000002
        /*09bc*/ 	.word	0x00000190
        /*09c0*/ 	.short	0x010a
        /*09c2*/ 	.byte	0xff
	.zero		1


	//   ....[102]....
        /*09c4*/ 	.word	0x000039b0
        /*09c8*/ 	.word	0x00000002
        /*09cc*/ 	.word	0x00000000
        /*09d0*/ 	.short	0x0101
        /*09d2*/ 	.byte	0xff
	.zero		1


	//   ....[103]....
        /*09d4*/ 	.word	0x00003a40
        /*09d8*/ 	.word	0x000000ff
        /*09dc*/ 	.word	0x000001a0
        /*09e0*/ 	.short	0x0106
        /*09e2*/ 	.byte	0x04
	.zero		1


	//   ....[104]....
        /*09e4*/ 	.word	0x00003a60
        /*09e8*/ 	.word	0x000000ff
        /*09ec*/ 	.word	0x000001a0
        /*09f0*/ 	.short	0x010a
        /*09f2*/ 	.byte	0x04
	.zero		1


	//   ....[105]....
        /*09f4*/ 	.word	0x00003af0
        /*09f8*/ 	.word	0x000000ff
        /*09fc*/ 	.word	0x000001a0
        /*0a00*/ 	.short	0x0106
        /*0a02*/ 	.byte	0x06
	.zero		1


	//   ....[106]....
        /*0a04*/ 	.word	0x00003b30
        /*0a08*/ 	.word	0x00000000
        /*0a0c*/ 	.word	0x000001a0
        /*0a10*/ 	.short	0x010a
        /*0a12*/ 	.byte	0xff
	.zero		1


	//   ....[107]....
        /*0a14*/ 	.word	0x00003d70
        /*0a18*/ 	.word	0x000000ff
        /*0a1c*/ 	.word	0x00000008
        /*0a20*/ 	.short	0x010a
        /*0a22*/ 	.byte	0x05
	.zero		1


	//   ....[108]....
        /*0a24*/ 	.word	0x00003d90
        /*0a28*/ 	.word	0x000000ff
        /*0a2c*/ 	.word	0x00000008
        /*0a30*/ 	.short	0x010a
        /*0a32*/ 	.byte	0x05
	.zero		1


	//   ....[109]....
        /*0a34*/ 	.word	0x00003f20
        /*0a38*/ 	.word	0x000000ff
        /*0a3c*/ 	.word	0x00000008
        /*0a40*/ 	.short	0x010a
        /*0a42*/ 	.byte	0x05
	.zero		1


	//   ....[110]....
        /*0a44*/ 	.word	0x00003f40
        /*0a48*/ 	.word	0x000000ff
        /*0a4c*/ 	.word	0x00000008
        /*0a50*/ 	.short	0x010a
        /*0a52*/ 	.byte	0x05
	.zero		1


	//   ....[111]....
        /*0a54*/ 	.word	0x00004000
        /*0a58*/ 	.word	0x000000ff
        /*0a5c*/ 	.word	0x00000000
        /*0a60*/ 	.short	0x0101
        /*0a62*/ 	.byte	0x04
	.zero		1


	//   ....[112]....
        /*0a64*/ 	.word	0x000042e0
        /*0a68*/ 	.word	0x00000000
        /*0a6c*/ 	.word	0x00000190
        /*0a70*/ 	.short	0x010a
        /*0a72*/ 	.byte	0xff
	.zero		1


	//   ....[113]....
        /*0a74*/ 	.word	0x000043a0
        /*0a78*/ 	.word	0x00000000
        /*0a7c*/ 	.word	0x00000000
        /*0a80*/ 	.short	0x0101
        /*0a82*/ 	.byte	0xff
	.zero		1


	//   ....[114]....
        /*0a84*/ 	.word	0x00004440
        /*0a88*/ 	.word	0x000000ff
        /*0a8c*/ 	.word	0x00000000
        /*0a90*/ 	.short	0x010a
        /*0a92*/ 	.byte	0x05
	.zero		1


	//   ....[115]....
        /*0a94*/ 	.word	0x00004450
        /*0a98*/ 	.word	0x000000ff
        /*0a9c*/ 	.word	0x000001c8
        /*0aa0*/ 	.short	0x010a
        /*0aa2*/ 	.byte	0x13
	.zero		1


	//   ....[116]....
        /*0aa4*/ 	.word	0x00004510
        /*0aa8*/ 	.word	0x000000ff
        /*0aac*/ 	.word	0x00000000
        /*0ab0*/ 	.short	0x010a
        /*0ab2*/ 	.byte	0x07
	.zero		1


	//   ....[117]....
        /*0ab4*/ 	.word	0x00004640
        /*0ab8*/ 	.word	0x000000ff
        /*0abc*/ 	.word	0x00000000
        /*0ac0*/ 	.short	0x010a
        /*0ac2*/ 	.byte	0x0a
	.zero		1


	//   ....[118]....
        /*0ac4*/ 	.word	0x00004860
        /*0ac8*/ 	.word	0x000000ff
        /*0acc*/ 	.word	0x00000000
        /*0ad0*/ 	.short	0x010a
        /*0ad2*/ 	.byte	0x04
	.zero		1


	//   ....[119]....
        /*0ad4*/ 	.word	0x000048f0
        /*0ad8*/ 	.word	0x000000ff
        /*0adc*/ 	.word	0x00000000
        /*0ae0*/ 	.short	0x010a
        /*0ae2*/ 	.byte	0x05
	.zero		1


	//   ....[120]....
        /*0ae4*/ 	.word	0x00004990
        /*0ae8*/ 	.word	0x00000000
        /*0aec*/ 	.word	0x00000000
        /*0af0*/ 	.short	0x010a
        /*0af2*/ 	.byte	0xff
	.zero		1


	//   ....[121]....
        /*0af4*/ 	.word	0x000049d0
        /*0af8*/ 	.word	0x00000000
        /*0afc*/ 	.word	0x00000000
        /*0b00*/ 	.short	0x010a
        /*0b02*/ 	.byte	0xff
	.zero		1


	//   ....[122]....
        /*0b04*/ 	.word	0x00004a40
        /*0b08*/ 	.word	0x000000ff
        /*0b0c*/ 	.word	0x00000000
        /*0b10*/ 	.short	0x0101
        /*0b12*/ 	.byte	0x04
	.zero		1


	//   ....[123]....
        /*0b14*/ 	.word	0x00004a80
        /*0b18*/ 	.word	0x000000ff
        /*0b1c*/ 	.word	0x00000200
        /*0b20*/ 	.short	0x010a
        /*0b22*/ 	.byte	0x0e
	.zero		1


	//   ....[124]....
        /*0b24*/ 	.word	0x00004ad0
        /*0b28*/ 	.word	0x000000ff
        /*0b2c*/ 	.word	0x00000000
        /*0b30*/ 	.short	0x0101
        /*0b32*/ 	.byte	0x04
	.zero		1


	//   ....[125]....
        /*0b34*/ 	.word	0x00004f70
        /*0b38*/ 	.word	0x00000003
        /*0b3c*/ 	.word	0x00000190
        /*0b40*/ 	.short	0x010a
        /*0b42*/ 	.byte	0xff
	.zero		1


	//   ....[126]....
        /*0b44*/ 	.word	0x000050e0
        /*0b48*/ 	.word	0x00000000
        /*0b4c*/ 	.word	0x00000000
        /*0b50*/ 	.short	0x0101
        /*0b52*/ 	.byte	0xff
	.zero		1


	//   ....[127]....
        /*0b54*/ 	.word	0x00005590
        /*0b58*/ 	.word	0x000000ff
        /*0b5c*/ 	.word	0x00000188
        /*0b60*/ 	.short	0x010a
        /*0b62*/ 	.byte	0x06
	.zero		1


	//   ....[128]....
        /*0b64*/ 	.word	0x000057a0
        /*0b68*/ 	.word	0x000000ff
        /*0b6c*/ 	.word	0x00000170
        /*0b70*/ 	.short	0x010a
        /*0b72*/ 	.byte	0x05
	.zero		1


	//   ....[129]....
        /*0b74*/ 	.word	0x00005b00
        /*0b78*/ 	.word	0x000000ff
        /*0b7c*/ 	.word	0x00000160
        /*0b80*/ 	.short	0x010b
        /*0b82*/ 	.byte	0x05
	.zero		1


	//   ....[130]....
        /*0b84*/ 	.word	0x00005b10
        /*0b88*/ 	.word	0x000000ff
        /*0b8c*/ 	.word	0x00000000
        /*0b90*/ 	.short	0x0101
        /*0b92*/ 	.byte	0x04
	.zero		1


	//   ....[131]....
        /*0b94*/ 	.word	0x00005b60
        /*0b98*/ 	.word	0x000000ff
        /*0b9c*/ 	.word	0x00000000
        /*0ba0*/ 	.short	0x010a
        /*0ba2*/ 	.byte	0x04
	.zero		1


	//   ....[132]....
        /*0ba4*/ 	.word	0x00005c00
        /*0ba8*/ 	.word	0x00000000
        /*0bac*/ 	.word	0x00000000
        /*0bb0*/ 	.short	0x010a
        /*0bb2*/ 	.byte	0xff
	.zero		1


	//   ....[133]....
        /*0bb4*/ 	.word	0x00005e60
        /*0bb8*/ 	.word	0x000000ff
        /*0bbc*/ 	.word	0x00000190
        /*0bc0*/ 	.short	0x010a
        /*0bc2*/ 	.byte	0x04
	.zero		1


	//   ....[134]....
        /*0bc4*/ 	.word	0x00005f30
        /*0bc8*/ 	.word	0x000000ff
        /*0bcc*/ 	.word	0x00000000
        /*0bd0*/ 	.short	0x0101
        /*0bd2*/ 	.byte	0x04
	.zero		1


	//   ....[135]....
        /*0bd4*/ 	.word	0x00006bd0
        /*0bd8*/ 	.word	0x00000005
        /*0bdc*/ 	.word	0x00000160
        /*0be0*/ 	.short	0x010a
        /*0be2*/ 	.byte	0xff
	.zero		1


	//   ....[136]....
        /*0be4*/ 	.word	0x00006e10
        /*0be8*/ 	.word	0x00000004
        /*0bec*/ 	.word	0x000001b0
        /*0bf0*/ 	.short	0x010a
        /*0bf2*/ 	.byte	0xff
	.zero		1


	//   ....[137]....
        /*0bf4*/ 	.word	0x00007060
        /*0bf8*/ 	.word	0x00000005
        /*0bfc*/ 	.word	0x00000160
        /*0c00*/ 	.short	0x010a
        /*0c02*/ 	.byte	0xff
	.zero		1


	//   ....[138]....
        /*0c04*/ 	.word	0x000075c0
        /*0c08*/ 	.word	0x00000004
        /*0c0c*/ 	.word	0x000001b0
        /*0c10*/ 	.short	0x010a
        /*0c12*/ 	.byte	0xff
	.zero		1


	//   ....[139]....
        /*0c14*/ 	.word	0x00009d30
        /*0c18*/ 	.word	0x000000c6
        /*0c1c*/ 	.word	0x00000000
        /*0c20*/ 	.short	0x0101
        /*0c22*/ 	.byte	0xff
	.zero		1


	//   ....[140]....
        /*0c24*/ 	.word	0x0000a890
        /*0c28*/ 	.word	0x00000000
        /*0c2c*/ 	.word	0x00000000
        /*0c30*/ 	.short	0x0101
        /*0c32*/ 	.byte	0xff
	.zero		1


	//   ....[141]....
        /*0c34*/ 	.word	0x0000ab20
        /*0c38*/ 	.word	0x00000000
        /*0c3c*/ 	.word	0x000001f0
        /*0c40*/ 	.short	0x010a
        /*0c42*/ 	.byte	0xff
	.zero		1


	//   ....[142]....
        /*0c44*/ 	.word	0x0000ab80
        /*0c48*/ 	.word	0x00000000
        /*0c4c*/ 	.word	0x000000b0
        /*0c50*/ 	.short	0x010a
        /*0c52*/ 	.byte	0xff
	.zero		1


	//   ....[143]....
        /*0c54*/ 	.word	0x0000abe0
        /*0c58*/ 	.word	0x00000000
        /*0c5c*/ 	.word	0x000000b0
        /*0c60*/ 	.short	0x010a
        /*0c62*/ 	.byte	0xff
	.zero		1


	//   ....[144]....
        /*0c64*/ 	.word	0x0000ac30
        /*0c68*/ 	.word	0x00000003
        /*0c6c*/ 	.word	0x00000190
        /*0c70*/ 	.short	0x010a
        /*0c72*/ 	.byte	0xff
	.zero		1


	//   ....[145]....
        /*0c74*/ 	.word	0x0000ac90
        /*0c78*/ 	.word	0x00000000
        /*0c7c*/ 	.word	0x00000000
        /*0c80*/ 	.short	0x010a
        /*0c82*/ 	.byte	0xff
	.zero		1


	//   ....[146]....
        /*0c84*/ 	.word	0x0000acf0
        /*0c88*/ 	.word	0x00000000
        /*0c8c*/ 	.word	0x00000000
        /*0c90*/ 	.short	0x010a
        /*0c92*/ 	.byte	0xff
	.zero		1


	//   ....[147]....
        /*0c94*/ 	.word	0x0000ad50
        /*0c98*/ 	.word	0x00000000
        /*0c9c*/ 	.word	0x00000000
        /*0ca0*/ 	.short	0x010a
        /*0ca2*/ 	.byte	0xff
	.zero		1


	//   ....[148]....
        /*0ca4*/ 	.word	0x0000adb0
        /*0ca8*/ 	.word	0x00000000
        /*0cac*/ 	.word	0x00000000
        /*0cb0*/ 	.short	0x010a
        /*0cb2*/ 	.byte	0xff
	.zero		1


	//   ....[149]....
        /*0cb4*/ 	.word	0x0000ae10
        /*0cb8*/ 	.word	0x00000000
        /*0cbc*/ 	.word	0x00000000
        /*0cc0*/ 	.short	0x010a
        /*0cc2*/ 	.byte	0xff
	.zero		1


	//   ....[150]....
        /*0cc4*/ 	.word	0x0000ae70
        /*0cc8*/ 	.word	0x00000000
        /*0ccc*/ 	.word	0x00000000
        /*0cd0*/ 	.short	0x010a
        /*0cd2*/ 	.byte	0xff
	.zero		1


	//   ....[151]....
        /*0cd4*/ 	.word	0x0000aed0
        /*0cd8*/ 	.word	0x00000000
        /*0cdc*/ 	.word	0x00000000
        /*0ce0*/ 	.short	0x010a
        /*0ce2*/ 	.byte	0xff
	.zero		1


	//   ....[152]....
        /*0ce4*/ 	.word	0x0000af30
        /*0ce8*/ 	.word	0x00000000
        /*0cec*/ 	.word	0x00000000
        /*0cf0*/ 	.short	0x010a
        /*0cf2*/ 	.byte	0xff
	.zero		1


	//   ....[153]....
        /*0cf4*/ 	.word	0x0000af90
        /*0cf8*/ 	.word	0x00000000
        /*0cfc*/ 	.word	0x00000000
        /*0d00*/ 	.short	0x010a
        /*0d02*/ 	.byte	0xff
	.zero		1


	//   ....[154]....
        /*0d04*/ 	.word	0x0000aff0
        /*0d08*/ 	.word	0x00000000
        /*0d0c*/ 	.word	0x00000000
        /*0d10*/ 	.short	0x010a
        /*0d12*/ 	.byte	0xff
	.zero		1


	//   ....[155]....
        /*0d14*/ 	.word	0x0000b050
        /*0d18*/ 	.word	0x00000000
        /*0d1c*/ 	.word	0x00000000
        /*0d20*/ 	.short	0x010a
        /*0d22*/ 	.byte	0xff
	.zero		1


	//   ....[156]....
        /*0d24*/ 	.word	0x0000b0b0
        /*0d28*/ 	.word	0x00000000
        /*0d2c*/ 	.word	0x00000000
        /*0d30*/ 	.short	0x010a
        /*0d32*/ 	.byte	0xff
	.zero		1


	//   ....[157]....
        /*0d34*/ 	.word	0x0000b110
        /*0d38*/ 	.word	0x00000000
        /*0d3c*/ 	.word	0x00000000
        /*0d40*/ 	.short	0x010a
        /*0d42*/ 	.byte	0xff
	.zero		1


	//   ....[158]....
        /*0d44*/ 	.word	0x0000b170
        /*0d48*/ 	.word	0x00000000
        /*0d4c*/ 	.word	0x00000000
        /*0d50*/ 	.short	0x010a
        /*0d52*/ 	.byte	0xff
	.zero		1


	//   ....[159]....
        /*0d54*/ 	.word	0x0000b1d0
        /*0d58*/ 	.word	0x00000000
        /*0d5c*/ 	.word	0x00000000
        /*0d60*/ 	.short	0x010a
        /*0d62*/ 	.byte	0xff
	.zero		1


	//   ....[160]....
        /*0d64*/ 	.word	0x0000b230
        /*0d68*/ 	.word	0x00000000
        /*0d6c*/ 	.word	0x00000000
        /*0d70*/ 	.short	0x010a
        /*0d72*/ 	.byte	0xff
	.zero		1


	//   ....[161]....
        /*0d74*/ 	.word	0x0000b290
        /*0d78*/ 	.word	0x00000000
        /*0d7c*/ 	.word	0x00000000
        /*0d80*/ 	.short	0x010a
        /*0d82*/ 	.byte	0xff
	.zero		1


	//   ....[162]....
        /*0d84*/ 	.word	0x0000b2f0
        /*0d88*/ 	.word	0x00000000
        /*0d8c*/ 	.word	0x00000000
        /*0d90*/ 	.short	0x010a
        /*0d92*/ 	.byte	0xff
	.zero		1


	//   ....[163]....
        /*0d94*/ 	.word	0x0000b350
        /*0d98*/ 	.word	0x00000000
        /*0d9c*/ 	.word	0x00000000
        /*0da0*/ 	.short	0x010a
        /*0da2*/ 	.byte	0xff
	.zero		1


	//   ....[164]....
        /*0da4*/ 	.word	0x0000b3b0
        /*0da8*/ 	.word	0x00000000
        /*0dac*/ 	.word	0x00000000
        /*0db0*/ 	.short	0x010a
        /*0db2*/ 	.byte	0xff
	.zero		1


	//   ....[165]....
        /*0db4*/ 	.word	0x0000b410
        /*0db8*/ 	.word	0x00000000
        /*0dbc*/ 	.word	0x00000000
        /*0dc0*/ 	.short	0x010a
        /*0dc2*/ 	.byte	0xff
	.zero		1


	//   ....[166]....
        /*0dc4*/ 	.word	0x0000b460
        /*0dc8*/ 	.word	0x00000002
        /*0dcc*/ 	.word	0x000001e0
        /*0dd0*/ 	.short	0x010a
        /*0dd2*/ 	.byte	0xff
	.zero		1


	//   ....[167]....
        /*0dd4*/ 	.word	0x0000b4c0
        /*0dd8*/ 	.word	0x00000002
        /*0ddc*/ 	.word	0x000001a0
        /*0de0*/ 	.short	0x010a
        /*0de2*/ 	.byte	0xff
	.zero		1


	//   ....[168]....
        /*0de4*/ 	.word	0x0000b510
        /*0de8*/ 	.word	0x00000002
        /*0dec*/ 	.word	0x00000190
        /*0df0*/ 	.short	0x010a
        /*0df2*/ 	.byte	0xff
	.zero		1


	//   ....[169]....
        /*0df4*/ 	.word	0x0000b570
        /*0df8*/ 	.word	0x00000000
        /*0dfc*/ 	.word	0x000001a0
        /*0e00*/ 	.short	0x010a
        /*0e02*/ 	.byte	0xff
	.zero		1


	//   ....[170]....
        /*0e04*/ 	.word	0x0000b5d0
        /*0e08*/ 	.word	0x00000005
        /*0e0c*/ 	.word	0x00000008
        /*0e10*/ 	.short	0x010a
        /*0e12*/ 	.byte	0xff
	.zero		1


	//   ....[171]....
        /*0e14*/ 	.word	0x0000b6b0
        /*0e18*/ 	.word	0x00000000
        /*0e1c*/ 	.word	0x00000008
        /*0e20*/ 	.short	0x010a
        /*0e22*/ 	.byte	0xff
	.zero		1


	//   ....[172]....
        /*0e24*/ 	.word	0x0000b700
        /*0e28*/ 	.word	0x00000000
        /*0e2c*/ 	.word	0x00000190
        /*0e30*/ 	.short	0x010a
        /*0e32*/ 	.byte	0xff
	.zero		1


	//   ....[173]....
        /*0e34*/ 	.word	0x0000b760
        /*0e38*/ 	.word	0x00000000
        /*0e3c*/ 	.word	0x000001c8
        /*0e40*/ 	.short	0x010a
        /*0e42*/ 	.byte	0xff
	.zero		1


	//   ....[174]....
        /*0e44*/ 	.word	0x0000b7c0
        /*0e48*/ 	.word	0x00000000
        /*0e4c*/ 	.word	0x00000000
        /*0e50*/ 	.short	0x010a
        /*0e52*/ 	.byte	0xff
	.zero		1


	//   ....[175]....
        /*0e54*/ 	.word	0x0000b820
        /*0e58*/ 	.word	0x00000000
        /*0e5c*/ 	.word	0x00000000
        /*0e60*/ 	.short	0x010a
        /*0e62*/ 	.byte	0xff
	.zero		1


	//   ....[176]....
        /*0e64*/ 	.word	0x0000b880
        /*0e68*/ 	.word	0x00000000
        /*0e6c*/ 	.word	0x00000000
        /*0e70*/ 	.short	0x010a
        /*0e72*/ 	.byte	0xff
	.zero		1


	//   ....[177]....
        /*0e74*/ 	.word	0x0000b8e0
        /*0e78*/ 	.word	0x00000000
        /*0e7c*/ 	.word	0x00000200
        /*0e80*/ 	.short	0x010a
        /*0e82*/ 	.byte	0xff
	.zero		1


	//   ....[178]....
        /*0e84*/ 	.word	0x0000b930
        /*0e88*/ 	.word	0x00000003
        /*0e8c*/ 	.word	0x00000190
        /*0e90*/ 	.short	0x010a
        /*0e92*/ 	.byte	0xff
	.zero		1


	//   ....[179]....
        /*0e94*/ 	.word	0x0000b990
        /*0e98*/ 	.word	0x00000000
        /*0e9c*/ 	.word	0x00000188
        /*0ea0*/ 	.short	0x010a
        /*0ea2*/ 	.byte	0xff
	.zero		1


	//   ....[180]....
        /*0ea4*/ 	.word	0x0000b9f0
        /*0ea8*/ 	.word	0x00000002
        /*0eac*/ 	.word	0x00000170
        /*0eb0*/ 	.short	0x010a
        /*0eb2*/ 	.byte	0xff
	.zero		1


	//   ....[181]....
        /*0eb4*/ 	.word	0x0000ba50
        /*0eb8*/ 	.word	0x00000000
        /*0ebc*/ 	.word	0x00000000
        /*0ec0*/ 	.short	0x010a
        /*0ec2*/ 	.byte	0xff
	.zero		1


	//   ....[182]....
        /*0ec4*/ 	.word	0x0000bab0
        /*0ec8*/ 	.word	0x00000000
        /*0ecc*/ 	.word	0x00000190
        /*0ed0*/ 	.short	0x010a
        /*0ed2*/ 	.byte	0xff
	.zero		1


	//   ....[183]....
        /*0ed4*/ 	.word	0x0000bb00
        /*0ed8*/ 	.word	0x00000005
        /*0edc*/ 	.word	0x00000160
        /*0ee0*/ 	.short	0x010a
        /*0ee2*/ 	.byte	0xff
	.zero		1


	//   ....[184]....
        /*0ee4*/ 	.word	0x0000bb50
        /*0ee8*/ 	.word	0x00000004
        /*0eec*/ 	.word	0x000001b0
        /*0ef0*/ 	.short	0x010a
        /*0ef2*/ 	.byte	0xff
	.zero		1


	//----- nvinfo : EIATTR_NUM_MBARRIERS
	.align		4
.L_49:
        /*0ef4*/ 	.byte	0x03, 0x38
        /*0ef6*/ 	.short	0x0041


	//----- nvinfo : EIATTR_EXIT_INSTR_OFFSETS
	.align		4
        /*0ef8*/ 	.byte	0x04, 0x1c
        /*0efa*/ 	.short	(.L_51 - .L_50)


	//   ....[0]....
.L_50:
        /*0efc*/ 	.word	0x00003610


	//   ....[1]....
        /*0f00*/ 	.word	0x00003b00


	//   ....[2]....
        /*0f04*/ 	.word	0x00003b60


	//   ....[3]....
        /*0f08*/ 	.word	0x00004d00


	//   ....[4]....
        /*0f0c*/ 	.word	0x00005c30


	//   ....[5]....
        /*0f10*/ 	.word	0x00005c70


	//   ....[6]....
        /*0f14*/ 	.word	0x0000aa20


	//   ....[7]....
        /*0f18*/ 	.word	0x0000aab0


	//   ....[8]....
        /*0f1c*/ 	.word	0x0000aae0


	//   ....[9]....
        /*0f20*/ 	.word	0x0000ab10


	//----- nvinfo : EIATTR_MAX_THREADS
	.align		4
.L_51:
        /*0f24*/ 	.byte	0x04, 0x05
        /*0f26*/ 	.short	(.L_53 - .L_52)
.L_52:
        /*0f28*/ 	.word	0x00000100
        /*0f2c*/ 	.word	0x00000001
        /*0f30*/ 	.word	0x00000001


	//----- nvinfo : EIATTR_CRS_STACK_SIZE
	.align		4
.L_53:
        /*0f34*/ 	.byte	0x04, 0x1e
        /*0f36*/ 	.short	(.L_55 - .L_54)
.L_54:
        /*0f38*/ 	.word	0x00000000


	//----- nvinfo : EIATTR_CBANK_PARAM_SIZE
	.align		4
.L_55:
        /*0f3c*/ 	.byte	0x03, 0x19
        /*0f3e*/ 	.short	0x0800


	//----- nvinfo : EIATTR_PARAM_CBANK
	.align		4
        /*0f40*/ 	.byte	0x04, 0x0a
        /*0f42*/ 	.short	(.L_57 - .L_56)
	.align		4
.L_56:
        /*0f44*/ 	.word	index@(.nv.constant0._ZN7cutlass13device_kernelINS_4gemm6kernel13GemmUniversalIN4cute5tupleIJiiiiEEENS1_10collective13CollectiveMmaINS1_35MainloopSm100TmaUmmaWarpSpecializedILi22ELi2ELi3ENS5_IJNS4_1CILi2EEENSA_ILi1EEESC_EEEEENS5_IJNSA_ILi256EEENSA_ILi160EEENSA_ILi16EEEEEENS_6half_tENS5_IJlSC_lEEESJ_SK_NS4_8TiledMMAINS4_8MMA_AtomIJNS4_26SM100_MMA_F16BF16_2x1SM_SSISJ_SJ_fLi256ELi160ELNS4_4UMMA5MajorE0ELSP_0ELNSO_7ScaleInE0ELSQ_0EEEEEENS4_6LayoutINS5_IJSC_SC_SC_EEENS5_IJNSA_ILi0EEESV_SV_EEEEENS5_IJNS4_10UnderscoreESY_SY_EEEEENS4_18SM100_TMA_2SM_LOADENS4_14ComposedLayoutINS4_7SwizzleILi1ELi4ELi3EEENS4_18smem_ptr_flag_bitsILi16EEENST_INS5_IJNSA_ILi8EEESH_EEENS5_IJSH_SC_EEEEEEEvNS4_8identityES11_S1B_vS1C_EENS_8epilogue10collective18CollectiveEpilogueINS1E_23Sm100TmaWarpSpecializedILi2ELi1ELi160ELb1ELb0EEEJNS5_IJNSA_ILi128EEESG_SH_EEENS5_IJNST_IS1J_SC_EENST_ISG_SC_EEEEESJ_SK_SJ_SK_NS1E_6fusion15FusionCallbacksIS1I_NS1O_17LinearCombinationISJ_fSJ_fLNS_15FloatRoundStyleE2EEES1K_S1N_JEEENS4_5SM1004TMEM4LOAD26SM100_TMEM_LOAD_32dp32b32xENS4_13SM90_TMA_LOADENS12_INS13_ILi2ELi4ELi3EEES16_NST_INS5_IJS17_NSA_ILi32EEEEEENS5_IJS20_SC_EEEEEEENS4_39AutoVectorizingCopyWithAssumedAlignmentILi128EEENS4_14SM90_TMA_STOREES24_S26_S26_EEEvvEEEEvNT_6ParamsE)
        /*0f48*/ 	.short	0x0380
        /*0f4a*/ 	.short	0x0800


	//----- nvinfo : EIATTR_SW_WAR
	.align		4
.L_57:
        /*0f4c*/ 	.byte	0x04, 0x36
        /*0f4e*/ 	.short	(.L_59 - .L_58)
.L_58:
        /*0f50*/ 	.word	0x00000008
.L_59:


//--------------------- .nv.callgraph             --------------------------
	.section	.nv.callgraph,"",@"SHT_CUDA_CALLGRAPH"
	.align	4
	.sectionentsize	8
	.align		4
        /*0000*/ 	.word	0x00000000
	.align		4
        /*0004*/ 	.word	0xffffffff
	.align		4
        /*0008*/ 	.word	index@(_ZN7cutlass13device_kernelINS_4gemm6kernel13GemmUniversalIN4cute5tupleIJiiiiEEENS1_10collective13CollectiveMmaINS1_35MainloopSm100TmaUmmaWarpSpecializedILi22ELi2ELi3ENS5_IJNS4_1CILi2EEENSA_ILi1EEESC_EEEEENS5_IJNSA_ILi256EEENSA_ILi160EEENSA_ILi16EEEEEENS_6half_tENS5_IJlSC_lEEESJ_SK_NS4_8TiledMMAINS4_8MMA_AtomIJNS4_26SM100_MMA_F16BF16_2x1SM_SSISJ_SJ_fLi256ELi160ELNS4_4UMMA5MajorE0ELSP_0ELNSO_7ScaleInE0ELSQ_0EEEEEENS4_6LayoutINS5_IJSC_SC_SC_EEENS5_IJNSA_ILi0EEESV_SV_EEEEENS5_IJNS4_10UnderscoreESY_SY_EEEEENS4_18SM100_TMA_2SM_LOADENS4_14ComposedLayoutINS4_7SwizzleILi1ELi4ELi3EEENS4_18smem_ptr_flag_bitsILi16EEENST_INS5_IJNSA_ILi8EEESH_EEENS5_IJSH_SC_EEEEEEEvNS4_8identityES11_S1B_vS1C_EENS_8epilogue10collective18CollectiveEpilogueINS1E_23Sm100TmaWarpSpecializedILi2ELi1ELi160ELb1ELb0EEEJNS5_IJNSA_ILi128EEESG_SH_EEENS5_IJNST_IS1J_SC_EENST_ISG_SC_EEEEESJ_SK_SJ_SK_NS1E_6fusion15FusionCallbacksIS1I_NS1O_17LinearCombinationISJ_fSJ_fLNS_15FloatRoundStyleE2EEES1K_S1N_JEEENS4_5SM1004TMEM4LOAD26SM100_TMEM_LOAD_32dp32b32xENS4_13SM90_TMA_LOADENS12_INS13_ILi2ELi4ELi3EEES16_NST_INS5_IJS17_NSA_ILi32EEEEEENS5_IJS20_SC_EEEEEEENS4_39AutoVectorizingCopyWithAssumedAlignmentILi128EEENS4_14SM90_TMA_STOREES24_S26_S26_EEEvvEEEEvNT_6ParamsE)
	.align		4
        /*000c*/ 	.word	index@(__assertfail)
	.align		4
        /*0010*/ 	.word	0x00000000
	.align		4
        /*0014*/ 	.word	0xfffffffe
	.align		4
        /*0018*/ 	.word	0x00000000
	.align		4
        /*001c*/ 	.word	0xfffffffd
	.align		4
        /*0020*/ 	.word	0x00000000
	.align		4
        /*0024*/ 	.word	0xfffffffc


//--------------------- .nv.constant4             --------------------------
	.section	.nv.constant4,"a",@progbits
	.align	8
	.align		8
.nv.constant4:
        /*0000*/ 	.dword	__assertfail
	.align		8
        /*0008*/ 	.dword	__unnamed_1
	.align		8
        /*0010*/ 	.dword	__unnamed_2
	.align		8
        /*0018*/ 	.dword	_ZN40_INTERNAL_86d61c51_4_k_cu_97cfac2e_101174cuda3std3__45__cpo5beginE
	.align		8
        /*0020*/ 	.dword	_ZN40_INTERNAL_86d61c51_4_k_cu_97cfac2e_101174cuda3std3__45__cpo3endE
	.align		8
        /*0028*/ 	.dword	_ZN40_INTERNAL_86d61c51_4_k_cu_97cfac2e_101174cuda3std3__45__cpo6cbeginE
	.align		8
        /*0030*/ 	.dword	_ZN40_INTERNAL_86d61c51_4_k_cu_97cfac2e_101174cuda3std3__45__cpo4cendE
	.align		8
        /*0038*/ 	.dword	_ZN40_INTERNAL_86d61c51_4_k_cu_97cfac2e_101174cuda3std3__442_GLOBAL__N__86d61c51_4_k_cu_97cfac2e_101176ignoreE
	.align		8
        /*0040*/ 	.dword	_ZN40_INTERNAL_86d61c51_4_k_cu_97cfac2e_101174cuda3std3__419piecewise_constructE
	.align		8
        /*0048*/ 	.dword	_ZN40_INTERNAL_86d61c51_4_k_cu_97cfac2e_101174cuda3std3__48in_placeE
	.align		8
        /*0050*/ 	.dword	_ZN40_INTERNAL_86d61c51_4_k_cu_97cfac2e_101174cuda3std6ranges3__45__cpo4swapE
	.align		8
        /*0058*/ 	.dword	_ZN40_INTERNAL_86d61c51_4_k_cu_97cfac2e_101174cuda3std6ranges3__45__cpo9iter_moveE
	.align		8
        /*0060*/ 	.dword	_ZN40_INTERNAL_86d61c51_4_k_cu_97cfac2e_101174cute7productE
	.align		8
        /*0068*/ 	.dword	_ZN40_INTERNAL_86d61c51_4_k_cu_97cfac2e_101174cute1_E
	.align		8
        /*0070*/ 	.dword	$str$25
	.align		8
        /*0078*/ 	.dword	$str$26
	.align		8
        /*0080*/ 	.dword	$str$27
	.align		8
        /*0088*/ 	.dword	$str$28


//--------------------- .text._ZN7cutlass13device_kernelINS_4gemm6kernel13GemmUniversalIN4cute5tupleIJiiiiEEENS1_10collective13CollectiveMmaINS1_35MainloopSm100TmaUmmaWarpSpecializedILi22ELi2ELi3ENS5_IJNS4_1CILi2EEENSA_ILi1EEESC_EEEEENS5_IJNSA_ILi256EEENSA_ILi160EEENSA_ILi16EEEEEENS_6half_tENS5_IJlSC_lEEESJ_SK_NS4_8TiledMMAINS4_8MMA_AtomIJNS4_26SM100_MMA_F16BF16_2x1SM_SSISJ_SJ_fLi256ELi160ELNS4_4UMMA5MajorE0ELSP_0ELNSO_7ScaleInE0ELSQ_0EEEEEENS4_6LayoutINS5_IJSC_SC_SC_EEENS5_IJNSA_ILi0EEESV_SV_EEEEENS5_IJNS4_10UnderscoreESY_SY_EEEEENS4_18SM100_TMA_2SM_LOADENS4_14ComposedLayoutINS4_7SwizzleILi1ELi4ELi3EEENS4_18smem_ptr_flag_bitsILi16EEENST_INS5_IJNSA_ILi8EEESH_EEENS5_IJSH_SC_EEEEEEEvNS4_8identityES11_S1B_vS1C_EENS_8epilogue10collective18CollectiveEpilogueINS1E_23Sm100TmaWarpSpecializedILi2ELi1ELi160ELb1ELb0EEEJNS5_IJNSA_ILi128EEESG_SH_EEENS5_IJNST_IS1J_SC_EENST_ISG_SC_EEEEESJ_SK_SJ_SK_NS1E_6fusion15FusionCallbacksIS1I_NS1O_17LinearCombinationISJ_fSJ_fLNS_15FloatRoundStyleE2EEES1K_S1N_JEEENS4_5SM1004TMEM4LOAD26SM100_TMEM_LOAD_32dp32b32xENS4_13SM90_TMA_LOADENS12_INS13_ILi2ELi4ELi3EEES16_NST_INS5_IJS17_NSA_ILi32EEEEEENS5_IJS20_SC_EEEEEEENS4_39AutoVectorizingCopyWithAssumedAlignmentILi128EEENS4_14SM90_TMA_STOREES24_S26_S26_EEEvvEEEEvNT_6ParamsE --------------------------
	.section	.text._ZN7cutlass13device_kernelINS_4gemm6kernel13GemmUniversalIN4cute5tupleIJiiiiEEENS1_10collective13CollectiveMmaINS1_35MainloopSm100TmaUmmaWarpSpecializedILi22ELi2ELi3ENS5_IJNS4_1CILi2EEENSA_ILi1EEESC_EEEEENS5_IJNSA_ILi256EEENSA_ILi160EEENSA_ILi16EEEEEENS_6half_tENS5_IJlSC_lEEESJ_SK_NS4_8TiledMMAINS4_8MMA_AtomIJNS4_26SM100_MMA_F16BF16_2x1SM_SSISJ_SJ_fLi256ELi160ELNS4_4UMMA5MajorE0ELSP_0ELNSO_7ScaleInE0ELSQ_0EEEEEENS4_6LayoutINS5_IJSC_SC_SC_EEENS5_IJNSA_ILi0EEESV_SV_EEEEENS5_IJNS4_10UnderscoreESY_SY_EEEEENS4_18SM100_TMA_2SM_LOADENS4_14ComposedLayoutINS4_7SwizzleILi1ELi4ELi3EEENS4_18smem_ptr_flag_bitsILi16EEENST_INS5_IJNSA_ILi8EEESH_EEENS5_IJSH_SC_EEEEEEEvNS4_8identityES11_S1B_vS1C_EENS_8epilogue10collective18CollectiveEpilogueINS1E_23Sm100TmaWarpSpecializedILi2ELi1ELi160ELb1ELb0EEEJNS5_IJNSA_ILi128EEESG_SH_EEENS5_IJNST_IS1J_SC_EENST_ISG_SC_EEEEESJ_SK_SJ_SK_NS1E_6fusion15FusionCallbacksIS1I_NS1O_17LinearCombinationISJ_fSJ_fLNS_15FloatRoundStyleE2EEES1K_S1N_JEEENS4_5SM1004TMEM4LOAD26SM100_TMEM_LOAD_32dp32b32xENS4_13SM90_TMA_LOADENS12_INS13_ILi2ELi4ELi3EEES16_NST_INS5_IJS17_NSA_ILi32EEEEEENS5_IJS20_SC_EEEEEEENS4_39AutoVectorizingCopyWithAssumedAlignmentILi128EEENS4_14SM90_TMA_STOREES24_S26_S26_EEEvvEEEEvNT_6ParamsE,"ax",@progbits
	.align	128
.text._ZN7cutlass13device_kernelINS_4gemm6kernel13GemmUniversalIN4cute5tupleIJiiiiEEENS1_10collective13CollectiveMmaINS1_35MainloopSm100TmaUmmaWarpSpecializedILi22ELi2ELi3ENS5_IJNS4_1CILi2EEENSA_ILi1EEESC_EEEEENS5_IJNSA_ILi256EEENSA_ILi160EEENSA_ILi16EEEEEENS_6half_tENS5_IJlSC_lEEESJ_SK_NS4_8TiledMMAINS4_8MMA_AtomIJNS4_26SM100_MMA_F16BF16_2x1SM_SSISJ_SJ_fLi256ELi160ELNS4_4UMMA5MajorE0ELSP_0ELNSO_7ScaleInE0ELSQ_0EEEEEENS4_6LayoutINS5_IJSC_SC_SC_EEENS5_IJNSA_ILi0EEESV_SV_EEEEENS5_IJNS4_10UnderscoreESY_SY_EEEEENS4_18SM100_TMA_2SM_LOADENS4_14ComposedLayoutINS4_7SwizzleILi1ELi4ELi3EEENS4_18smem_ptr_flag_bitsILi16EEENST_INS5_IJNSA_ILi8EEESH_EEENS5_IJSH_SC_EEEEEEEvNS4_8identityES11_S1B_vS1C_EENS_8epilogue10collective18CollectiveEpilogueINS1E_23Sm100TmaWarpSpecializedILi2ELi1ELi160ELb1ELb0EEEJNS5_IJNSA_ILi128EEESG_SH_EEENS5_IJNST_IS1J_SC_EENST_ISG_SC_EEEEESJ_SK_SJ_SK_NS1E_6fusion15FusionCallbacksIS1I_NS1O_17LinearCombinationISJ_fSJ_fLNS_15FloatRoundStyleE2EEES1K_S1N_JEEENS4_5SM1004TMEM4LOAD26SM100_TMEM_LOAD_32dp32b32xENS4_13SM90_TMA_LOADENS12_INS13_ILi2ELi4ELi3EEES16_NST_INS5_IJS17_NSA_ILi32EEEEEENS5_IJS20_SC_EEEEEEENS4_39AutoVectorizingCopyWithAssumedAlignmentILi128EEENS4_14SM90_TMA_STOREES24_S26_S26_EEEvvEEEEvNT_6ParamsE:
        .type           _ZN7cutlass13device_kernelINS_4gemm6kernel13GemmUniversalIN4cute5tupleIJiiiiEEENS1_10collective13CollectiveMmaINS1_35MainloopSm100TmaUmmaWarpSpecializedILi22ELi2ELi3ENS5_IJNS4_1CILi2EEENSA_ILi1EEESC_EEEEENS5_IJNSA_ILi256EEENSA_ILi160EEENSA_ILi16EEEEEENS_6half_tENS5_IJlSC_lEEESJ_SK_NS4_8TiledMMAINS4_8MMA_AtomIJNS4_26SM100_MMA_F16BF16_2x1SM_SSISJ_SJ_fLi256ELi160ELNS4_4UMMA5MajorE0ELSP_0ELNSO_7ScaleInE0ELSQ_0EEEEEENS4_6LayoutINS5_IJSC_SC_SC_EEENS5_IJNSA_ILi0EEESV_SV_EEEEENS5_IJNS4_10UnderscoreESY_SY_EEEEENS4_18SM100_TMA_2SM_LOADENS4_14ComposedLayoutINS4_7SwizzleILi1ELi4ELi3EEENS4_18smem_ptr_flag_bitsILi16EEENST_INS5_IJNSA_ILi8EEESH_EEENS5_IJSH_SC_EEEEEEEvNS4_8identityES11_S1B_vS1C_EENS_8epilogue10collective18CollectiveEpilogueINS1E_23Sm100TmaWarpSpecializedILi2ELi1ELi160ELb1ELb0EEEJNS5_IJNSA_ILi128EEESG_SH_EEENS5_IJNST_IS1J_SC_EENST_ISG_SC_EEEEESJ_SK_SJ_SK_NS1E_6fusion15FusionCallbacksIS1I_NS1O_17LinearCombinationISJ_fSJ_fLNS_15FloatRoundStyleE2EEES1K_S1N_JEEENS4_5SM1004TMEM4LOAD26SM100_TMEM_LOAD_32dp32b32xENS4_13SM90_TMA_LOADENS12_INS13_ILi2ELi4ELi3EEES16_NST_INS5_IJS17_NSA_ILi32EEEEEENS5_IJS20_SC_EEEEEEENS4_39AutoVectorizingCopyWithAssumedAlignmentILi128EEENS4_14SM90_TMA_STOREES24_S26_S26_EEEvvEEEEvNT_6ParamsE,@function
        .size           _ZN7cutlass13device_kernelINS_4gemm6kernel13GemmUniversalIN4cute5tupleIJiiiiEEENS1_10collective13CollectiveMmaINS1_35MainloopSm100TmaUmmaWarpSpecializedILi22ELi2ELi3ENS5_IJNS4_1CILi2EEENSA_ILi1EEESC_EEEEENS5_IJNSA_ILi256EEENSA_ILi160EEENSA_ILi16EEEEEENS_6half_tENS5_IJlSC_lEEESJ_SK_NS4_8TiledMMAINS4_8MMA_AtomIJNS4_26SM100_MMA_F16BF16_2x1SM_SSISJ_SJ_fLi256ELi160ELNS4_4UMMA5MajorE0ELSP_0ELNSO_7ScaleInE0ELSQ_0EEEEEENS4_6LayoutINS5_IJSC_SC_SC_EEENS5_IJNSA_ILi0EEESV_SV_EEEEENS5_IJNS4_10UnderscoreESY_SY_EEEEENS4_18SM100_TMA_2SM_LOADENS4_14ComposedLayoutINS4_7SwizzleILi1ELi4ELi3EEENS4_18smem_ptr_flag_bitsILi16EEENST_INS5_IJNSA_ILi8EEESH_EEENS5_IJSH_SC_EEEEEEEvNS4_8identityES11_S1B_vS1C_EENS_8epilogue10collective18CollectiveEpilogueINS1E_23Sm100TmaWarpSpecializedILi2ELi1ELi160ELb1ELb0EEEJNS5_IJNSA_ILi128EEESG_SH_EEENS5_IJNST_IS1J_SC_EENST_ISG_SC_EEEEESJ_SK_SJ_SK_NS1E_6fusion15FusionCallbacksIS1I_NS1O_17LinearCombinationISJ_fSJ_fLNS_15FloatRoundStyleE2EEES1K_S1N_JEEENS4_5SM1004TMEM4LOAD26SM100_TMEM_LOAD_32dp32b32xENS4_13SM90_TMA_LOADENS12_INS13_ILi2ELi4ELi3EEES16_NST_INS5_IJS17_NSA_ILi32EEEEEENS5_IJS20_SC_EEEEEEENS4_39AutoVectorizingCopyWithAssumedAlignmentILi128EEENS4_14SM90_TMA_STOREES24_S26_S26_EEEvvEEEEvNT_6ParamsE,(.L_x_215 - _ZN7cutlass13device_kernelINS_4gemm6kernel13GemmUniversalIN4cute5tupleIJiiiiEEENS1_10collective13CollectiveMmaINS1_35MainloopSm100TmaUmmaWarpSpecializedILi22ELi2ELi3ENS5_IJNS4_1CILi2EEENSA_ILi1EEESC_EEEEENS5_IJNSA_ILi256EEENSA_ILi160EEENSA_ILi16EEEEEENS_6half_tENS5_IJlSC_lEEESJ_SK_NS4_8TiledMMAINS4_8MMA_AtomIJNS4_26SM100_MMA_F16BF16_2x1SM_SSISJ_SJ_fLi256ELi160ELNS4_4UMMA5MajorE0ELSP_0ELNSO_7ScaleInE0ELSQ_0EEEEEENS4_6LayoutINS5_IJSC_SC_SC_EEENS5_IJNSA_ILi0EEESV_SV_EEEEENS5_IJNS4_10UnderscoreESY_SY_EEEEENS4_18SM100_TMA_2SM_LOADENS4_14ComposedLayoutINS4_7SwizzleILi1ELi4ELi3EEENS4_18smem_ptr_flag_bitsILi16EEENST_INS5_IJNSA_ILi8EEESH_EEENS5_IJSH_SC_EEEEEEEvNS4_8identityES11_S1B_vS1C_EENS_8epilogue10collective18CollectiveEpilogueINS1E_23Sm100TmaWarpSpecializedILi2ELi1ELi160ELb1ELb0EEEJNS5_IJNSA_ILi128EEESG_SH_EEENS5_IJNST_IS1J_SC_EENST_ISG_SC_EEEEESJ_SK_SJ_SK_NS1E_6fusion15FusionCallbacksIS1I_NS1O_17LinearCombinationISJ_fSJ_fLNS_15FloatRoundStyleE2EEES1K_S1N_JEEENS4_5SM1004TMEM4LOAD26SM100_TMEM_LOAD_32dp32b32xENS4_13SM90_TMA_LOADENS12_INS13_ILi2ELi4ELi3EEES16_NST_INS5_IJS17_NSA_ILi32EEEEEENS5_IJS20_SC_EEEEEEENS4_39AutoVectorizingCopyWithAssumedAlignmentILi128EEENS4_14SM90_TMA_STOREES24_S26_S26_EEEvvEEEEvNT_6ParamsE)
        .other          _ZN7cutlass13device_kernelINS_4gemm6kernel13GemmUniversalIN4cute5tupleIJiiiiEEENS1_10collective13CollectiveMmaINS1_35MainloopSm100TmaUmmaWarpSpecializedILi22ELi2ELi3ENS5_IJNS4_1CILi2EEENSA_ILi1EEESC_EEEEENS5_IJNSA_ILi256EEENSA_ILi160EEENSA_ILi16EEEEEENS_6half_tENS5_IJlSC_lEEESJ_SK_NS4_8TiledMMAINS4_8MMA_AtomIJNS4_26SM100_MMA_F16BF16_2x1SM_SSISJ_SJ_fLi256ELi160ELNS4_4UMMA5MajorE0ELSP_0ELNSO_7ScaleInE0ELSQ_0EEEEEENS4_6LayoutINS5_IJSC_SC_SC_EEENS5_IJNSA_ILi0EEESV_SV_EEEEENS5_IJNS4_10UnderscoreESY_SY_EEEEENS4_18SM100_TMA_2SM_LOADENS4_14ComposedLayoutINS4_7SwizzleILi1ELi4ELi3EEENS4_18smem_ptr_flag_bitsILi16EEENST_INS5_IJNSA_ILi8EEESH_EEENS5_IJSH_SC_EEEEEEEvNS4_8identityES11_S1B_vS1C_EENS_8epilogue10collective18CollectiveEpilogueINS1E_23Sm100TmaWarpSpecializedILi2ELi1ELi160ELb1ELb0EEEJNS5_IJNSA_ILi128EEESG_SH_EEENS5_IJNST_IS1J_SC_EENST_ISG_SC_EEEEESJ_SK_SJ_SK_NS1E_6fusion15FusionCallbacksIS1I_NS1O_17LinearCombinationISJ_fSJ_fLNS_15FloatRoundStyleE2EEES1K_S1N_JEEENS4_5SM1004TMEM4LOAD26SM100_TMEM_LOAD_32dp32b32xENS4_13SM90_TMA_LOADENS12_INS13_ILi2ELi4ELi3EEES16_NST_INS5_IJS17_NSA_ILi32EEEEEENS5_IJS20_SC_EEEEEEENS4_39AutoVectorizingCopyWithAssumedAlignmentILi128EEENS4_14SM90_TMA_STOREES24_S26_S26_EEEvvEEEEvNT_6ParamsE,@"STO_CUDA_ENTRY STV_DEFAULT"
_ZN7cutlass13device_kernelINS_4gemm6kernel13GemmUniversalIN4cute5tupleIJiiiiEEENS1_10collective13CollectiveMmaINS1_35MainloopSm100TmaUmmaWarpSpecializedILi22ELi2ELi3ENS5_IJNS4_1CILi2EEENSA_ILi1EEESC_EEEEENS5_IJNSA_ILi256EEENSA_ILi160EEENSA_ILi16EEEEEENS_6half_tENS5_IJlSC_lEEESJ_SK_NS4_8TiledMMAINS4_8MMA_AtomIJNS4_26SM100_MMA_F16BF16_2x1SM_SSISJ_SJ_fLi256ELi160ELNS4_4UMMA5MajorE0ELSP_0ELNSO_7ScaleInE0ELSQ_0EEEEEENS4_6LayoutINS5_IJSC_SC_SC_EEENS5_IJNSA_ILi0EEESV_SV_EEEEENS5_IJNS4_10UnderscoreESY_SY_EEEEENS4_18SM100_TMA_2SM_LOADENS4_14ComposedLayoutINS4_7SwizzleILi1ELi4ELi3EEENS4_18smem_ptr_flag_bitsILi16EEENST_INS5_IJNSA_ILi8EEESH_EEENS5_IJSH_SC_EEEEEEEvNS4_8identityES11_S1B_vS1C_EENS_8epilogue10collective18CollectiveEpilogueINS1E_23Sm100TmaWarpSpecializedILi2ELi1ELi160ELb1ELb0EEEJNS5_IJNSA_ILi128EEESG_SH_EEENS5_IJNST_IS1J_SC_EENST_ISG_SC_EEEEESJ_SK_SJ_SK_NS1E_6fusion15FusionCallbacksIS1I_NS1O_17LinearCombinationISJ_fSJ_fLNS_15FloatRoundStyleE2EEES1K_S1N_JEEENS4_5SM1004TMEM4LOAD26SM100_TMEM_LOAD_32dp32b32xENS4_13SM90_TMA_LOADENS12_INS13_ILi2ELi4ELi3EEES16_NST_INS5_IJS17_NSA_ILi32EEEEEENS5_IJS20_SC_EEEEEEENS4_39AutoVectorizingCopyWithAssumedAlignmentILi128EEENS4_14SM90_TMA_STOREES24_S26_S26_EEEvvEEEEvNT_6ParamsE:
[----:B------:R-:W1:Y:S01]  /*0000*/  LDC R1, c[0x0][0x37c] ;  /* 0x0000df00ff017b82 */ /* 0x000e620000000800 */
[----:B------:R-:W2:Y:S01]  /*0010*/  S2R R4, SR_TID.X ;  /* 0x0000000000047919 */ /* 0x000ea20000002100 */
[----:B------:R-:W3:Y:S01]  /*0020*/  LDCU.64 UR8, c[0x0][0x890] ;  /* 0x00011200ff0877ac */ /* 0x000ee20008000a00 */
[----:B-1----:R-:W-:-:S05]  /*0030*/  VIADD R1, R1, 0xffffff90 ;  /* 0xffffff9001017836 */ /* 0x002fca0000000000 */
[----:B------:R-:W1:Y:S01]  /*0040*/  S2UR UR15, SR_CgaCtaId ;  /* 0x00000000000f79c3 */ /* 0x000e620000008800 */
[----:B------:R-:W-:Y:S01]  /*0050*/  ELECT P1, URZ, PT ;  /* 0x0000000000ff782f */ /* 0x000fe20003820000 */
[----:B---3--:R-:W-:-:S04]  /*0060*/  UISETP.NE.U32.AND UP0, UPT, UR8, URZ, UPT ;  /* 0x000000ff0800728c */ /* 0x008fc8000bf05070 */
[----:B------:R-:W-:Y:S02]  /*0070*/  UISETP.NE.AND.EX UP0, UPT, UR9, URZ, UPT, UP0 ;  /* 0x000000ff0900728c */ /* 0x000fe4000bf05300 */
[----:B-1----:R-:W-:Y:S02]  /*0080*/  ULOP3.LUT UR28, UR15, 0x1, URZ, 0xc0, !UPT ;  /* 0x000000010f1c7892 */ /* 0x002fe4000f8ec0ff */
[----:B------:R-:W-:Y:S01]  /*0090*/  ULOP3.LUT UR27, UR15, 0x1, URZ, 0x3c, !UPT ;  /* 0x000000010f1b7892 */ /* 0x000fe2000f8e3cff */
[----:B--2---:R-:W-:-:S05]  /*00a0*/  SHF.R.U32.HI R2, RZ, 0x5, R4 ;  /* 0x00000005ff027819 */ /* 0x004fca0000011604 */
[----:B------:R-:W1:Y:S02]  /*00b0*/  SHFL.IDX PT, R0, R2, RZ, 0x1f ;  /* 0x00001fff02007589 */ /* 0x000e6400000e0000 */
[----:B-1----:R-:W-:Y:S02]  /*00c0*/  R2UR UR14, R0 ;  /* 0x00000000000e72ca */ /* 0x002fe400000e0000 */
[----:B------:R-:W-:-:S05]  /*00d0*/  PRMT R0, RZ, 0x7610, R0 ;  /* 0x00007610ff007816 */ /* 0x000fca0000000000 */
[----:B------:R1:W-:Y:S01]  /*00e0*/  STL.S16 [R1+0x50], R0 ;  /* 0x0000500001007387 */ /* 0x0003e20000100600 */
[----:B------:R-:W-:Y:S07]  /*00f0*/  BRA.U UP0, `(.L_x_0) ;  /* 0x0000000100387547 */ /* 0x000fee000b800000 */
[----:B------:R-:W2:Y:S02]  /*0100*/  LDCU.64 UR4, c[0x0][0x888] ;  /* 0x00011100ff0477ac */ /* 0x000ea40008000a00 */
[----:B--2---:R-:W-:-:S04]  /*0110*/  UISETP.NE.U32.AND UP0, UPT, UR4, URZ, UPT ;  /* 0x000000ff0400728c */ /* 0x004fc8000bf05070 */
[----:B------:R-:W-:-:S09]  /*0120*/  UISETP.NE.AND.EX UP0, UPT, UR5, URZ, UPT, UP0 ;  /* 0x000000ff0500728c */ /* 0x000fd2000bf05300 */
[----:B------:R-:W-:Y:S05]  /*0130*/  BRA.U !UP0, `(.L_x_1) ;  /* 0x0000000108187547 */ /* 0x000fea000b800000 */
[----:B------:R-:W2:Y:S01]  /*0140*/  LDC.64 R164, c[0x0][0x888] ;  /* 0x00022200ffa47b82 */ /* 0x000ea20000000a00 */
[----:B------:R-:W2:Y:S02]  /*0150*/  LDCU.64 UR4, c[0x0][0x358] ;  /* 0x00006b00ff0477ac */ /* 0x000ea40008000a00 */
[----:B--2---:R2:W5:Y:S01]  /*0160*/  LDG.E R164, desc[UR4][R164.64] ;  /* 0x00000004a4a47981 */ /* 0x004562000c1e1900 */
[----:B-1----:R-:W-:-:S05]  /*0170*/  HFMA2 R0, -RZ, RZ, 0, 5.9604644775390625e-08 ;  /* 0x00000001ff007431 */ /* 0x002fca00000001ff */
[----:B------:R2:W-:Y:S01]  /*0180*/  STL.S16 [R1+0x50], R0 ;  /* 0x0000500001007387 */ /* 0x0005e20000100600 */
[----:B------:R-:W-:Y:S05]  /*0190*/  BRA `(.L_x_0) ;  /* 0x0000000000107947 */ /* 0x000fea0003800000 */
.L_x_1:
[----:B-1----:R-:W-:Y:S01]  /*01a0*/  HFMA2 R0, -RZ, RZ, 0, 5.9604644775390625e-08 ;  /* 0x00000001ff007431 */ /* 0x002fe200000001ff */
[----:B------:R-:W1:Y:S04]  /*01b0*/  LDCU UR4, c[0x0][0x880] ;  /* 0x00011000ff0477ac */ /* 0x000e680008000800 */
[----:B------:R3:W-:Y:S01]  /*01c0*/  STL.S16 [R1+0x50], R0 ;  /* 0x0000500001007387 */ /* 0x0007e20000100600 */
[----:B-1----:R-:W-:-:S07]  /*01d0*/  MOV R164, UR4 ;  /* 0x0000000400a47c02 */ /* 0x002fce0008000f00 */
.L_x_0:
[----:B------:R-:W4:Y:S02]  /*01e0*/  LDCU.64 UR4, c[0x0][0x8b0] ;  /* 0x00011600ff0477ac */ /* 0x000f240008000a00 */
[----:B----4-:R-:W-:-:S04]  /*01f0*/  UISETP.NE.U32.AND UP0, UPT, UR4, URZ, UPT ;  /* 0x000000ff0400728c */ /* 0x010fc8000bf05070 */
[----:B------:R-:W-:-:S09]  /*0200*/  UISETP.NE.AND.EX UP0, UPT, UR5, URZ, UPT, UP0 ;  /* 0x000000ff0500728c */ /* 0x000fd2000bf05300 */
[----:B------:R-:W-:Y:S05]  /*0210*/  BRA.U UP0, `(.L_x_2) ;  /* 0x0000000100287547 */ /* 0x000fea000b800000 */
[----:B------:R-:W4:Y:S02]  /*0220*/  LDCU.64 UR4, c[0x0][0x8a8] ;  /* 0x00011500ff0477ac */ /* 0x000f240008000a00 */
[----:B----4-:R-:W-:-:S04]  /*0230*/  UISETP.NE.U32.AND UP0, UPT, UR4, URZ, UPT ;  /* 0x000000ff0400728c */ /* 0x010fc8000bf05070 */
[----:B------:R-:W-:-:S09]  /*0240*/  UISETP.NE.AND.EX UP0, UPT, UR5, URZ, UPT, UP0 ;  /* 0x000000ff0500728c */ /* 0x000fd2000bf05300 */
[----:B------:R-:W-:Y:S05]  /*0250*/  BRA.U !UP0, `(.L_x_3) ;  /* 0x0000000108107547 */ /* 0x000fea000b800000 */
[----:B------:R-:W4:Y:S01]  /*0260*/  LDC.64 R152, c[0x0][0x8a8] ;  /* 0x00022a00ff987b82 */ /* 0x000f220000000a00 */
[----:B------:R-:W4:Y:S02]  /*0270*/  LDCU.64 UR4, c[0x0][0x358] ;  /* 0x00006b00ff0477ac */ /* 0x000f240008000a00 */
[----:B----4-:R4:W5:Y:S01]  /*0280*/  LDG.E R152, desc[UR4][R152.64] ;  /* 0x0000000498987981 */ /* 0x010962000c1e1900 */
[----:B------:R-:W-:Y:S05]  /*0290*/  BRA `(.L_x_2) ;  /* 0x0000000000087947 */ /* 0x000fea0003800000 */
.L_x_3:
[----:B------:R-:W4:Y:S02]  /*02a0*/  LDCU UR4, c[0x0][0x8a0] ;  /* 0x00011400ff0477ac */ /* 0x000f240008000800 */
[----:B----4-:R-:W-:Y:S02]  /*02b0*/  MOV R152, UR4 ;  /* 0x0000000400987c02 */ /* 0x010fe40008000f00 */
.L_x_2:
[----:B-123--:R-:W-:Y:S01]  /*02c0*/  IMAD.U32 R0, RZ, RZ, UR14 ;  /* 0x0000000eff007e24 */ /* 0x00efe2000f8e00ff */
[----:B------:R-:W-:Y:S04]  /*02d0*/  BSSY.RECONVERGENT B0, `(.L_x_4) ;  /* 0x000000c000007945 */ /* 0x000fe80003800200 */
[C---:B------:R-:W-:Y:S02]  /*02e0*/  ISETP.NE.OR P2, PT, R0.reuse, 0x1, !P1 ;  /* 0x000000010000780c */ /* 0x040fe40004f45670 */
[----:B------:R-:W-:-:S11]  /*02f0*/  ISETP.NE.OR P0, PT, R0, 0x3, !P1 ;  /* 0x000000030000780c */ /* 0x000fd60004f05670 */
[----:B------:R-:W-:Y:S05]  /*0300*/  @P2 BRA `(.L_x_5) ;  /* 0x0000000000202947 */ /* 0x000fea0003800000 */
[----:B------:R-:W1:Y:S02]  /*0310*/  LDCU.64 UR4, c[0x0][0x348] ;  /* 0x00006900ff0477ac */ /* 0x000e640008000a00 */
[----:B-1----:R-:W-:Y:S02]  /*0320*/  UIADD3 UR6, UP1, UPT, UR4, 0x80, URZ ;  /* 0x0000008004067890 */ /* 0x002fe4000ff3e0ff */
[----:B------:R-:W-:Y:S02]  /*0330*/  UIADD3 UR4, UP0, UPT, UR4, 0x180, URZ ;  /* 0x0000018004047890 */ /* 0x000fe4000ff1e0ff */
[----:B------:R-:W-:Y:S02]  /*0340*/  UIADD3.X UR7, UPT, UPT, URZ, UR5, URZ, UP1, !UPT ;  /* 0x00000005ff077290 */ /* 0x000fe40008ffe4ff */
[----:B------:R-:W-:-:S07]  /*0350*/  UIADD3.X UR5, UPT, UPT, URZ, UR5, URZ, UP0, !UPT ;  /* 0x00000005ff057290 */ /* 0x000fce00087fe4ff */
[----:B------:R1:W-:Y:S02]  /*0360*/  UTMACCTL.PF [UR6] ;  /* 0x00000000060079b9 */ /* 0x0003e40008040000 */
[----:B------:R1:W-:Y:S02]  /*0370*/  UTMACCTL.PF [UR4] ;  /* 0x00000000040079b9 */ /* 0x0003e40008040000 */
[----:B-1----:R-:W-:Y:S01]  /*0380*/  NOP ;  /* 0x0000000000007918 */ /* 0x002fe20000000000 */
.L_x_5:
[----:B------:R-:W-:Y:S05]  /*0390*/  BSYNC.RECONVERGENT B0 ;  /* 0x0000000000007941 */ /* 0x000fea0003800200 */
.L_x_4:
[----:B------:R-:W-:Y:S04]  /*03a0*/  BSSY.RECONVERGENT B0, `(.L_x_6) ;  /* 0x000000a000007945 */ /* 0x000fe80003800200 */
        /* <DEDUP_REMOVED lines=9> */
.L_x_7:
[----:B------:R-:W-:Y:S05]  /*0440*/  BSYNC.RECONVERGENT B0 ;  /* 0x0000000000007941 */ /* 0x000fea0003800200 */
.L_x_6:
[----:B------:R-:W1:Y:S01]  /*0450*/  LDCU.64 UR4, c[0x0][0x888] ;  /* 0x00011100ff0477ac */ /* 0x000e620008000a00 */
[----:B------:R-:W-:Y:S02]  /*0460*/  UISETP.EQ.U32.AND UP1, UPT, UR8, URZ, UPT ;  /* 0x000000ff0800728c */ /* 0x000fe4000bf22070 */
[----:B------:R-:W-:Y:S02]  /*0470*/  UPLOP3.LUT UP4, UPT, UPT, UPT, UPT, 0x80, 0x8 ;  /* 0x000000000008789c */ /* 0x000fe40003f8f070 */
[----:B-1----:R-:W-:-:S04]  /*0480*/  UISETP.NE.U32.AND UP0, UPT, UR4, URZ, UPT ;  /* 0x000000ff0400728c */ /* 0x002fc8000bf05070 */
[----:B------:R-:W-:-:S04]  /*0490*/  UISETP.NE.AND.EX UP2, UPT, UR5, URZ, UPT, UP0 ;  /* 0x000000ff0500728c */ /* 0x000fc8000bf45300 */
[----:B------:R-:W-:-:S04]  /*04a0*/  UISETP.EQ.OR.EX UP3, UPT, UR9, URZ, !UP2, UP1 ;  /* 0x000000ff0900728c */ /* 0x000fc8000d762710 */
[----:B------:R-:W-:-:S05]  /*04b0*/  UP2UR UR63, UPR, URZ, 0x8 ;  /* 0x00000008ff3f7883 */ /* 0x000fca0008000000 */
[----:B------:R-:W-:Y:S07]  /*04c0*/  BRA.U !UP3, `(.L_x_8) ;  /* 0x000000010b207547 */ /* 0x000fee000b800000 */
[----:B------:R-:W-:Y:S01]  /*04d0*/  UISETP.NE.U32.AND UP1, UPT, UR8, URZ, UPT ;  /* 0x000000ff0800728c */ /* 0x000fe2000bf25070 */
[----:B-----5:R-:W-:Y:S01]  /*04e0*/  FSETP.NEU.AND P0, PT, R164, RZ, PT ;  /* 0x000000ffa400720b */ /* 0x020fe20003f0d000 */
[----:B------:R-:W-:Y:S02]  /*04f0*/  USEL UR4, URZ, 0xffffffff, UP2 ;  /* 0xffffffffff047887 */ /* 0x000fe40009000000 */
[----:B------:R-:W-:-:S10]  /*0500*/  UISETP.NE.AND.EX UP1, UPT, UR9, URZ, UPT, UP1 ;  /* 0x000000ff0900728c */ /* 0x000fd4000bf25310 */
[----:B------:R-:W-:Y:S01]  /*0510*/  VOTEU.ANY UP0, P0 ;  /* 0x0000000000ff7886 */ /* 0x000fe20000000100 */
[----:B------:R-:W-:-:S04]  /*0520*/  @!UP1 USEL UR4, URZ, 0xffffffff, UP0 ;  /* 0xffffffffff049887 */ /* 0x000fc80008000000 */
[----:B------:R-:W-:-:S04]  /*0530*/  ULOP3.LUT UR4, UR4, 0x1, URZ, 0xc0, !UPT ;  /* 0x0000000104047892 */ /* 0x000fc8000f8ec0ff */
[----:B------:R-:W-:-:S11]  /*0540*/  UISETP.NE.U32.AND UP4, UPT, UR4, 0x1, UPT ;  /* 0x000000010400788c */ /* 0x000fd6000bf85070 */
.L_x_8:
[----:B------:R-:W1:Y:S01]  /*0550*/  SHFL.IDX PT, R0, R2, RZ, 0x1f ;  /* 0x00001fff02007589 */ /* 0x000e6200000e0000 */
[----:B------:R-:W-:-:S04]  /*0560*/  UISETP.NE.AND UP0, UPT, UR14, 0x2, UPT ;  /* 0x000000020e00788c */ /* 0x000fc8000bf05270 */
[----:B------:R-:W-:Y:S02]  /*0570*/  UISETP.EQ.AND UP1, UPT, UR28, URZ, !UP0 ;  /* 0x000000ff1c00728c */ /* 0x000fe4000c722270 */
[----:B------:R-:W-:-:S04]  /*0580*/  USEL UR49, URZ, 0x1, UP0 ;  /* 0x00000001ff317887 */ /* 0x000fc80008000000 */
[----:B------:R-:W-:Y:S02]  /*0590*/  PLOP3.LUT P3, PT, P1, PT, UP1, 0x80, 0x8 ;  /* 0x000000000008781c */ /* 0x000fe40000f6f018 */
[----:B-1----:R-:W-:-:S13]  /*05a0*/  ISETP.NE.AND P0, PT, R0, RZ, PT ;  /* 0x000000ff0000720c */ /* 0x002fda0003f05270 */
[----:B------:R-:W-:Y:S05]  /*05b0*/  @P0 BRA `(.L_x_9) ;  /* 0x0000000000e00947 */ /* 0x000fea0003800000 */
[----:B------:R-:W-:Y:S01]  /*05c0*/  ELECT P0, URZ, PT ;  /* 0x0000000000ff782f */ /* 0x000fe20003800000 */
[----:B------:R-:W-:-:S12]  /*05d0*/  BSSY.RECONVERGENT B0, `(.L_x_9) ;  /* 0x0000036000007945 */ /* 0x000fd80003800200 */
[----:B------:R-:W-:Y:S05]  /*05e0*/  @!P0 BRA `(.L_x_10) ;  /* 0x0000000000d08947 */ /* 0x000fea0003800000 */
[----:B------:R-:W-:Y:S01]  /*05f0*/  UMOV UR4, 0x400 ;  /* 0x0000040000047882 */ /* 0x000fe20000000000 */
[----:B------:R-:W-:Y:S01]  /*0600*/  UMOV UR6, 0x1 ;  /* 0x0000000100067882 */ /* 0x000fe20000000000 */
[----:B------:R-:W-:Y:S02]  /*0610*/  ULEA UR4, UR15, UR4, 0x18 ;  /* 0x000000040f047291 */ /* 0x000fe4000f8ec0ff */
[----:B------:R-:W-:-:S04]  /*0620*/  UIADD3 UR6, UPT, UPT, -UR6, 0x100000, URZ ;  /* 0x0010000006067890 */ /* 0x000fc8000fffe1ff */
[----:B------:R-:W-:Y:S02]  /*0630*/  USHF.L.U32 UR7, UR6, 0xb, URZ ;  /* 0x0000000b06077899 */ /* 0x000fe400080006ff */
[----:B------:R-:W-:Y:S01]  /*0640*/  USHF.L.U32 UR6, UR6, 0x1, URZ ;  /* 0x0000000106067899 */ /* 0x000fe200080006ff */
[----:B------:R-:W1:Y:S11]  /*0650*/  FENCE.VIEW.ASYNC.S ;  /* 0x00000000000073c6 */ /* 0x000e760000000000 */
[----:B-1----:R1:W2:Y:S01]  /*0660*/  SYNCS.EXCH.64 URZ, [UR4], UR6 ;  /* 0x0000000604ff75b2 */ /* 0x0022a20008000100 */
[----:B------:R1:W3:Y:S01]  /*0670*/  SYNCS.EXCH.64 URZ, [UR4+0xb0], UR6 ;  /* 0x0000b00604ff75b2 */ /* 0x0002e20008000100 */
[----:B------:R1:W1:Y:S01]  /*0680*/  SYNCS.EXCH.64 URZ, [UR4+0x8], UR6 ;  /* 0x0000080604ff75b2 */ /* 0x0002620008000100 */
        /* <DEDUP_REMOVED lines=41> */
[----:B--23--:R-:W-:Y:S01]  /*0920*/  NOP ;  /* 0x0000000000007918 */ /* 0x00cfe20000000000 */
.L_x_10:
[----:B-1----:R-:W-:Y:S05]  /*0930*/  BSYNC.RECONVERGENT B0 ;  /* 0x0000000000007941 */ /* 0x002fea0003800200 */
.L_x_9:
[----:B------:R-:W1:Y:S01]  /*0940*/  SHFL.IDX PT, R0, R2, RZ, 0x1f ;  /* 0x00001fff02007589 */ /* 0x000e6200000e0000 */
[----:B------:R-:W-:Y:S01]  /*0950*/  NOP ;  /* 0x0000000000007918 */ /* 0x000fe20000000000 */
[----:B-1----:R-:W-:-:S13]  /*0960*/  ISETP.NE.AND P0, PT, R0, 0x1, PT ;  /* 0x000000010000780c */ /* 0x002fda0003f05270 */
[----:B------:R-:W-:Y:S05]  /*0970*/  @P0 BRA `(.L_x_11) ;  /* 0x0000000000440947 */ /* 0x000fea0003800000 */
[----:B------:R-:W-:Y:S01]  /*0980*/  UMOV UR4, 0x400 ;  /* 0x0000040000047882 */ /* 0x000fe20000000000 */
[----:B------:R-:W-:Y:S01]  /*0990*/  UMOV UR8, 0x20 ;  /* 0x0000002000087882 */ /* 0x000fe20000000000 */
[----:B------:R-:W-:Y:S01]  /*09a0*/  UMOV UR6, 0x80 ;  /* 0x0000008000067882 */ /* 0x000fe20000000000 */
[----:B------:R-:W-:Y:S02]  /*09b0*/  ULEA UR4, UR15, UR4, 0x18 ;  /* 0x000000040f047291 */ /* 0x000fe4000f8ec0ff */
[----:B------:R-:W-:-:S04]  /*09c0*/  UIADD3 UR8, UPT, UPT, -UR8, 0x100000, URZ ;  /* 0x0010000008087890 */ /* 0x000fc8000fffe1ff */
[----:B------:R-:W-:Y:S02]  /*09d0*/  USHF.L.U32 UR9, UR8, 0xb, URZ ;  /* 0x0000000b08097899 */ /* 0x000fe400080006ff */
[----:B------:R-:W-:Y:S02]  /*09e0*/  USHF.L.U32 UR8, UR8, 0x1, URZ ;  /* 0x0000000108087899 */ /* 0x000fe400080006ff */
[----:B------:R-:W-:-:S04]  /*09f0*/  UIADD3 UR6, UPT, UPT, -UR6, 0x100000, URZ ;  /* 0x0010000006067890 */ /* 0x000fc8000fffe1ff */
[----:B------:R-:W-:Y:S02]  /*0a00*/  USHF.L.U32 UR7, UR6, 0xb, URZ ;  /* 0x0000000b06077899 */ /* 0x000fe400080006ff */
[----:B------:R-:W-:Y:S01]  /*0a10*/  USHF.L.U32 UR6, UR6, 0x1, URZ ;  /* 0x0000000106067899 */ /* 0x000fe200080006ff */
[----:B------:R-:W-:Y:S01]  /*0a20*/  ELECT P0, URZ, PT ;  /* 0x0000000000ff782f */ /* 0x000fe20003800000 */
[----:B------:R-:W1:Y:S02]  /*0a30*/  FENCE.VIEW.ASYNC.S ;  /* 0x00000000000073c6 */ /* 0x000e640000000000 */
[----:B-1----:R1:W2:Y:S08]  /*0a40*/  SYNCS.EXCH.64 URZ, [UR4+0x160], UR8 ;  /* 0x0001600804ff75b2 */ /* 0x0022b00008000100 */
[----:B------:R1:W3:Y:S01]  /*0a50*/  SYNCS.EXCH.64 URZ, [UR4+0x170], UR6 ;  /* 0x0001700604ff75b2 */ /* 0x0002e20008000100 */
[----:B------:R1:W1:Y:S01]  /*0a60*/  SYNCS.EXCH.64 URZ, [UR4+0x168], UR8 ;  /* 0x0001680804ff75b2 */ /* 0x0002620008000100 */
[----:B------:R1:W1:Y:S01]  /*0a70*/  SYNCS.EXCH.64 URZ, [UR4+0x178], UR6 ;  /* 0x0001780604ff75b2 */ /* 0x0002620008000100 */
[----:B------:R-:W-:Y:S01]  /*0a80*/  NOP ;  /* 0x0000000000007918 */ /* 0x000fe20000000000 */
.L_x_11:
[----:B------:R-:W4:Y:S01]  /*0a90*/  SHFL.IDX PT, R0, R2, RZ, 0x1f ;  /* 0x00001fff02007589 */ /* 0x000f2200000e0000 */
[----:B------:R-:W-:Y:S01]  /*0aa0*/  NOP ;  /* 0x0000000000007918 */ /* 0x000fe20000000000 */
[----:B----4-:R-:W-:-:S13]  /*0ab0*/  ISETP.NE.AND P0, PT, R0, 0x3, PT ;  /* 0x000000030000780c */ /* 0x010fda0003f05270 */
[----:B------:R-:W-:Y:S05]  /*0ac0*/  @P0 BRA `(.L_x_12) ;  /* 0x00000000002c0947 */ /* 0x000fea0003800000 */
[----:B-1----:R-:W-:Y:S01]  /*0ad0*/  UMOV UR4, 0x400 ;  /* 0x0000040000047882 */ /* 0x002fe20000000000 */
[----:B------:R-:W-:Y:S01]  /*0ae0*/  UMOV UR6, 0x20 ;  /* 0x0000002000067882 */ /* 0x000fe20000000000 */
[----:B------:R-:W-:Y:S02]  /*0af0*/  ULEA UR4, UR15, UR4, 0x18 ;  /* 0x000000040f047291 */ /* 0x000fe4000f8ec0ff */
[----:B------:R-:W-:-:S04]  /*0b00*/  UIADD3 UR6, UPT, UPT, -UR6, 0x100000, URZ ;  /* 0x0010000006067890 */ /* 0x000fc8000fffe1ff */
[----:B------:R-:W-:Y:S02]  /*0b10*/  USHF.L.U32 UR7, UR6, 0xb, URZ ;  /* 0x0000000b06077899 */ /* 0x000fe400080006ff */
[----:B------:R-:W-:Y:S01]  /*0b20*/  USHF.L.U32 UR6, UR6, 0x1, URZ ;  /* 0x0000000106067899 */ /* 0x000fe200080006ff */
[----:B------:R-:W-:Y:S01]  /*0b30*/  ELECT P0, URZ, PT ;  /* 0x0000000000ff782f */ /* 0x000fe20003800000 */
[----:B------:R-:W1:Y:S10]  /*0b40*/  FENCE.VIEW.ASYNC.S ;  /* 0x00000000000073c6 */ /* 0x000e740000000000 */
[----:B-1----:R4:W1:Y:S01]  /*0b50*/  SYNCS.EXCH.64 URZ, [UR4+0x180], UR6 ;  /* 0x0001800604ff75b2 */ /* 0x0028620008000100 */
[----:B------:R4:W1:Y:S02]  /*0b60*/  SYNCS.EXCH.64 URZ, [UR4+0x188], UR6 ;  /* 0x0001880604ff75b2 */ /* 0x0008640008000100 */
[----:B----4-:R-:W-:Y:S01]  /*0b70*/  NOP ;  /* 0x0000000000007918 */ /* 0x010fe20000000000 */
.L_x_12:
[----:B------:R-:W4:Y:S01]  /*0b80*/  SHFL.IDX PT, R0, R2, RZ, 0x1f ;  /* 0x00001fff02007589 */ /* 0x000f2200000e0000 */
[----:B------:R-:W-:Y:S01]  /*0b90*/  NOP ;  /* 0x0000000000007918 */ /* 0x000fe20000000000 */
[----:B----4-:R-:W-:-:S13]  /*0ba0*/  ISETP.NE.AND P0, PT, R0, 0x4, PT ;  /* 0x000000040000780c */ /* 0x010fda0003f05270 */
[----:B------:R-:W-:Y:S05]  /*0bb0*/  @P0 BRA `(.L_x_13) ;  /* 0x0000000000480947 */ /* 0x000fea0003800000 */
[----:B-1----:R-:W-:Y:S01]  /*0bc0*/  UMOV UR6, 0x1e0 ;  /* 0x000001e000067882 */ /* 0x002fe20000000000 */
[----:B------:R-:W-:Y:S01]  /*0bd0*/  UMOV UR4, 0x400 ;  /* 0x0000040000047882 */ /* 0x000fe20000000000 */
[----:B------:R-:W-:Y:S01]  /*0be0*/  USEL UR6, UR6, 0x1a0, UP4 ;  /* 0x000001a006067887 */ /* 0x000fe2000a000000 */
        /* <DEDUP_REMOVED lines=10> */
[----:B-1----:R4:W1:Y:S08]  /*0c90*/  SYNCS.EXCH.64 URZ, [UR4+0x190], UR8 ;  /* 0x0001900804ff75b2 */ /* 0x0028700008000100 */
[----:B------:R4:W1:Y:S01]  /*0ca0*/  SYNCS.EXCH.64 URZ, [UR4+0x1a0], UR6 ;  /* 0x0001a00604ff75b2 */ /* 0x0008620008000100 */
[----:B------:R4:W1:Y:S01]  /*0cb0*/  SYNCS.EXCH.64 URZ, [UR4+0x198], UR8 ;  /* 0x0001980804ff75b2 */ /* 0x0008620008000100 */
[----:B------:R4:W1:Y:S02]  /*0cc0*/  SYNCS.EXCH.64 URZ, [UR4+0x1a8], UR6 ;  /* 0x0001a80604ff75b2 */ /* 0x0008640008000100 */
[----:B----4-:R-:W-:Y:S01]  /*0cd0*/  NOP ;  /* 0x0000000000007918 */ /* 0x010fe20000000000 */
.L_x_13:
[----:B------:R-:W4:Y:S01]  /*0ce0*/  SHFL.IDX PT, R0, R2, RZ, 0x1f ;  /* 0x00001fff02007589 */ /* 0x000f2200000e0000 */
[----:B------:R-:W-:Y:S01]  /*0cf0*/  NOP ;  /* 0x0000000000007918 */ /* 0x000fe20000000000 */
[----:B----4-:R-:W-:-:S13]  /*0d00*/  ISETP.NE.AND P0, PT, R0, 0x5, PT ;  /* 0x000000050000780c */ /* 0x010fda0003f05270 */
[----:B------:R-:W-:Y:S05]  /*0d10*/  @P0 BRA `(.L_x_14) ;  /* 0x00000000004c0947 */ /* 0x000fea0003800000 */
[----:B-1----:R-:W-:Y:S01]  /*0d20*/  UMOV UR4, 0x400 ;  /* 0x0000040000047882 */ /* 0x002fe20000000000 */
        /* <DEDUP_REMOVED lines=14> */
[----:B------:R4:W1:Y:S01]  /*0e10*/  SYNCS.EXCH.64 URZ, [UR4+0x1d0], UR8 ;  /* 0x0001d00804ff75b2 */ /* 0x0008620008000100 */
[----:B------:R4:W1:Y:S01]  /*0e20*/  SYNCS.EXCH.64 URZ, [UR4+0x1c0], UR6 ;  /* 0x0001c00604ff75b2 */ /* 0x0008620008000100 */
[----:B------:R4:W1:Y:S02]  /*0e30*/  SYNCS.EXCH.64 URZ, [UR4+0x1d8], UR8 ;  /* 0x0001d80804ff75b2 */ /* 0x0008640008000100 */
[----:B----4-:R-:W-:Y:S01]  /*0e40*/  NOP ;  /* 0x0000000000007918 */ /* 0x010fe20000000000 */
.L_x_14:
[----:B------:R-:W4:Y:S01]  /*0e50*/  SHFL.IDX PT, R2, R2, RZ, 0x1f ;  /* 0x00001fff02027589 */ /* 0x000f2200000e0000 */
[----:B------:R-:W-:Y:S01]  /*0e60*/  ISETP.NE.OR P1, PT, RZ, UR14, !P1 ;  /* 0x0000000eff007c0c */ /* 0x000fe2000cf25670 */
        /* <DEDUP_REMOVED lines=12> */
[----:B------:R4:W1:Y:S01]  /*0f30*/  SYNCS.EXCH.64 URZ, [UR4+0x1f0], UR6 ;  /* 0x0001f00604ff75b2 */ /* 0x0008620008000100 */
[----:B------:R4:W1:Y:S01]  /*0f40*/  SYNCS.EXCH.64 URZ, [UR4+0x1e8], UR6 ;  /* 0x0001e80604ff75b2 */ /* 0x0008620008000100 */
[----:B------:R4:W1:Y:S02]  /*0f50*/  SYNCS.EXCH.64 URZ, [UR4+0x1f8], UR6 ;  /* 0x0001f80604ff75b2 */ /* 0x0008640008000100 */
[----:B----4-:R-:W-:Y:S01]  /*0f60*/  NOP ;  /* 0x0000000000007918 */ /* 0x010fe20000000000 */
.L_x_15:
[----:B------:R-:W-:Y:S01]  /*0f70*/  VOTEU.ALL UP0, P1 ;  /* 0x0000000000ff7886 */ /* 0x000fe20000800000 */
[----:B-1----:R-:W-:Y:S01]  /*0f80*/  UMOV UR4, 0x20 ;  /* 0x0000002000047882 */ /* 0x002fe20000000000 */
[----:B------:R-:W1:Y:S01]  /*0f90*/  LDCU UR7, c[0x0][0x36c] ;  /* 0x00006d80ff0777ac */ /* 0x000e620008000800 */
[----:B------:R-:W-:Y:S01]  /*0fa0*/  NOP ;  /* 0x0000000000007918 */ /* 0x000fe20000000000 */
[----:B------:R-:W-:Y:S01]  /*0fb0*/  LOP3.LUT R0, R4, 0x1f, RZ, 0xc0, !PT ;  /* 0x0000001f04007812 */ /* 0x000fe200078ec0ff */
[----:B------:R-:W-:Y:S01]  /*0fc0*/  @!UP0 UMOV UR6, 0x400 ;  /* 0x0000040000068882 */ /* 0x000fe20000000000 */
[----:B------:R-:W-:-:S04]  /*0fd0*/  @!UP0 UIADD3 UR4, UPT, UPT, -UR4, 0x100000, URZ ;  /* 0x0010000004048890 */ /* 0x000fc8000fffe1ff */
[----:B------:R-:W-:Y:S02]  /*0fe0*/  @!UP0 USHF.L.U32 UR5, UR4, 0xb, URZ ;  /* 0x0000000b04058899 */ /* 0x000fe400080006ff */
[----:B------:R-:W-:Y:S02]  /*0ff0*/  @!UP0 USHF.L.U32 UR4, UR4, 0x1, URZ ;  /* 0x0000000104048899 */ /* 0x000fe400080006ff */
[----:B------:R-:W-:Y:S01]  /*1000*/  @!UP0 ULEA UR6, UR15, UR6, 0x18 ;  /* 0x000000060f068291 */ /* 0x000fe2000f8ec0ff */
[----:B------:R-:W-:Y:S01]  /*1010*/  VOTEU.ALL UP0, P1 ;  /* 0x0000000000ff7886 */ /* 0x000fe20000800000 */
[----:B------:R-:W-:Y:S02]  /*1020*/  UISETP.NE.AND UP5, UPT, UR14, URZ, UPT ;  /* 0x000000ff0e00728c */ /* 0x000fe4000bfa5270 */
[----:B-1----:R-:W-:Y:S01]  /*1030*/  UISETP.EQ.U32.AND UP6, UPT, UR7, 0x1, UPT ;  /* 0x000000010700788c */ /* 0x002fe2000bfc2070 */
[----:B------:R-:W1:Y:S07]  /*1040*/  FENCE.VIEW.ASYNC.S ;  /* 0x00000000000073c6 */ /* 0x000e6e0000000000 */
[----:B-1----:R1:W4:Y:S01]  /*1050*/  @!UP0 SYNCS.EXCH.64 URZ, [UR6+0x200], UR4 ;  /* 0x0002000406ff85b2 */ /* 0x0023220008000100 */
[----:B------:R-:W-:Y:S05]  /*1060*/  BRA.U !UP6, `(.L_x_16) ;  /* 0x000000010e087547 */ /* 0x000fea000b800000 */
[----:B--234-:R-:W-:Y:S01]  /*1070*/  UCGABAR_ARV ;  /* 0x00000000000079c7 */ /* 0x01cfe20008000000 */
[----:B------:R-:W-:Y:S05]  /*1080*/  BRA `(.L_x_17) ;  /* 0x0000000000047947 */ /* 0x000fea0003800000 */
.L_x_16:
[----:B--234-:R-:W-:Y:S01]  /*1090*/  NOP ;  /* 0x0000000000007918 */ /* 0x01cfe20000000000 */
.L_x_17:
[----:B------:R-:W2:Y:S01]  /*10a0*/  S2UR UR23, SR_CTAID.X ;  /* 0x00000000001779c3 */ /* 0x000ea20000002500 */
[----:B------:R-:W-:-:S05]  /*10b0*/  CS2R.32 R3, SR_CgaSize ;  /* 0x0000000000037805 */ /* 0x000fca0000008a00 */
[----:B------:R-:W-:-:S05]  /*10c0*/  IMAD R3, R3, -0xa0, RZ ;  /* 0xffffff6003037824 */ /* 0x000fca00078e02ff */
[----:B-1----:R-:W-:-:S14]  /*10d0*/  R2UR UR5, R3 ;  /* 0x00000000030572ca */ /* 0x002fdc00000e0000 */
[----:B------:R-:W1:Y:S01]  /*10e0*/  LDCU UR5, c[0x0][UR5+0x2b0] ;  /* 0x00005600050577ac */ /* 0x000e620008000800 */
[----:B------:R-:W-:-:S05]  /*10f0*/  CS2R.32 R3, SR_CgaSize ;  /* 0x0000000000037805 */ /* 0x000fca0000008a00 */
[----:B------:R-:W-:-:S05]  /*1100*/  IMAD R3, R3, -0xa0, RZ ;  /* 0xffffff6003037824 */ /* 0x000fca00078e02ff */
[----:B------:R-:W-:-:S14]  /*1110*/  R2UR UR4, R3 ;  /* 0x00000000030472ca */ /* 0x000fdc00000e0000 */
[----:B------:R-:W3:Y:S01]  /*1120*/  LDCU UR4, c[0x0][UR4+0x2b4] ;  /* 0x00005680040477ac */ /* 0x000ee20008000800 */
[----:B------:R-:W4:Y:S01]  /*1130*/  S2UR UR7, SR_CTAID.Y ;  /* 0x00000000000779c3 */ /* 0x000f220000002600 */
[----:B------:R-:W3:Y:S01]  /*1140*/  LDCU UR20, c[0x0][0xb24] ;  /* 0x00016480ff1477ac */ /* 0x000ee20008000800 */
[----:B------:R-:W-:-:S05]  /*1150*/  CS2R.32 R3, SR_CgaSize ;  /* 0x0000000000037805 */ /* 0x000fca0000008a00 */
[----:B------:R-:W-:-:S05]  /*1160*/  IMAD R3, R3, -0xa0, RZ ;  /* 0xffffff6003037824 */ /* 0x000fca00078e02ff */
[----:B------:R-:W-:-:S14]  /*1170*/  R2UR UR61, R3 ;  /* 0x00000000033d72ca */ /* 0x000fdc00000e0000 */
[----:B------:R-:W4:Y:S01]  /*1180*/  LDCU UR61, c[0x0][UR61+0x2a0] ;  /* 0x000054003d3d77ac */ /* 0x000f220008000800 */
[----:B------:R-:W1:Y:S01]  /*1190*/  S2UR UR36, SR_CTAID.Z ;  /* 0x00000000002479c3 */ /* 0x000e620000002700 */
[----:B------:R-:W-:-:S05]  /*11a0*/  CS2R.32 R3, SR_CgaSize ;  /* 0x0000000000037805 */ /* 0x000fca0000008a00 */
[----:B------:R-:W-:-:S05]  /*11b0*/  IMAD R3, R3, -0xa0, RZ ;  /* 0xffffff6003037824 */ /* 0x000fca00078e02ff */
[----:B------:R-:W-:-:S14]  /*11c0*/  R2UR UR62, R3 ;  /* 0x00000000033e72ca */ /* 0x000fdc00000e0000 */
[----:B------:R-:W4:Y:S01]  /*11d0*/  LDCU UR62, c[0x0][UR62+0x2a4] ;  /* 0x000054803e3e77ac */ /* 0x000f220008000800 */
[----:B------:R-:W4:Y:S01]  /*11e0*/  LDCU UR21, c[0x0][0xb24] ;  /* 0x00016480ff1577ac */ /* 0x000f220008000800 */
[----:B--2---:R-:W-:Y:S01]  /*11f0*/  I2FP.F32.U32 R3, UR23 ;  /* 0x0000001700037c45 */ /* 0x004fe20008201000 */
[----:B------:R-:W2:Y:S04]  /*1200*/  LDCU UR25, c[0x0][0xb30] ;  /* 0x00016600ff1977ac */ /* 0x000ea80008000800 */
[----:B-1----:R-:W-:Y:S01]  /*1210*/  FMUL R3, R3, UR5 ;  /* 0x0000000503037c20 */ /* 0x002fe20008400000 */
[----:B---3--:R-:W-:Y:S01]  /*1220*/  UISETP.GE.AND UP1, UPT, UR20, 0x1, UPT ;  /* 0x000000011400788c */ /* 0x008fe2000bf26270 */
[----:B----4-:R-:W-:Y:S01]  /*1230*/  I2FP.F32.U32 R2, UR7 ;  /* 0x0000000700027c45 */ /* 0x010fe20008201000 */
[----:B------:R-:W-:Y:S01]  /*1240*/  UMOV UR48, UR7 ;  /* 0x0000000700307c82 */ /* 0x000fe20008000000 */
[----:B------:R-:W-:-:S02]  /*1250*/  UMOV UR47, UR23 ;  /* 0x00000017002f7c82 */ /* 0x000fc40008000000 */
[----:B------:R-:W1:Y:S01]  /*1260*/  F2I.U32.TRUNC.NTZ R3, R3 ;  /* 0x0000000300037305 */ /* 0x000e62000020f000 */
[----:B------:R-:W-:-:S07]  /*1270*/  FMUL R2, R2, UR4 ;  /* 0x0000000402027c20 */ /* 0x000fce0008400000 */
[----:B------:R-:W3:Y:S01]  /*1280*/  F2I.U32.TRUNC.NTZ R2, R2 ;  /* 0x0000000200027305 */ /* 0x000ee2000020f000 */
[----:B-1----:R-:W-:Y:S02]  /*1290*/  R2UR UR4, R3 ;  /* 0x00000000030472ca */ /* 0x002fe400000e0000 */
[----:B------:R-:W-:Y:S02]  /*12a0*/  PRMT R3, RZ, 0x7610, R3 ;  /* 0x00007610ff037816 */ /* 0x000fe40000000003 */
[----:B---3--:R-:W-:Y:S02]  /*12b0*/  R2UR UR6, R2 ;  /* 0x00000000020672ca */ /* 0x008fe400000e0000 */
[----:B------:R-:W-:-:S07]  /*12c0*/  PRMT R2, RZ, 0x7610, R2 ;  /* 0x00007610ff027816 */ /* 0x000fce0000000002 */
[----:B------:R-:W-:-:S04]  /*12d0*/  UIADD3 UR5, UPT, UPT, -UR4, URZ, URZ ;  /* 0x000000ff04057290 */ /* 0x000fc8000fffe1ff */
[----:B------:R-:W-:Y:S02]  /*12e0*/  UIMAD UR61, UR61, UR5, UR23 ;  /* 0x000000053d3d72a4 */ /* 0x000fe4000f8e0217 */
[----:B------:R-:W-:-:S04]  /*12f0*/  UIADD3 UR4, UPT, UPT, -UR6, URZ, URZ ;  /* 0x000000ff06047290 */ /* 0x000fc8000fffe1ff */
[----:B------:R-:W-:Y:S01]  /*1300*/  UIMAD UR62, UR62, UR4, UR7 ;  /* 0x000000043e3e72a4 */ /* 0x000fe2000f8e0207 */
[----:B--2---:R-:W-:Y:S11]  /*1310*/  BRA.U UP5, `(.L_x_18) ;  /* 0x0000000105287547 */ /* 0x004ff6000b800000 */
[----:B------:R-:W-:Y:S02]  /*1320*/  UISETP.NE.AND UP0, UPT, UR62, URZ, UPT ;  /* 0x000000ff3e00728c */ /* 0x000fe4000bf05270 */
[----:B------:R-:W-:Y:S02]  /*1330*/  ULOP3.LUT UR4, UR61, 0xfffffffe, URZ, 0xc0, !UPT ;  /* 0xfffffffe3d047892 */ /* 0x000fe4000f8ec0ff */
[----:B------:R-:W-:Y:S01]  /*1340*/  UISETP.LT.U32.OR UP0, UPT, UR61, 0x2, !UP0 ;  /* 0x000000023d00788c */ /* 0x000fe2000c701470 */
[----:B------:R-:W-:-:S03]  /*1350*/  UMOV UR7, 0x3 ;  /* 0x0000000300077882 */ /* 0x000fc60000000000 */
[----:B------:R-:W-:Y:S02]  /*1360*/  USEL UR6, URZ, 0x1, !UP0 ;  /* 0x00000001ff067887 */ /* 0x000fe4000c000000 */
[----:B------:R-:W-:Y:S02]  /*1370*/  USEL UR5, URZ, 0x2, !UP0 ;  /* 0x00000002ff057887 */ /* 0x000fe4000c000000 */
[----:B------:R-:W-:Y:S02]  /*1380*/  USHF.L.U32 UR4, UR7, UR4, URZ ;  /* 0x0000000407047299 */ /* 0x000fe400080006ff */
[----:B------:R-:W-:-:S04]  /*1390*/  UIADD3 UR5, UPT, UPT, UR6, UR5, URZ ;  /* 0x0000000506057290 */ /* 0x000fc8000fffe0ff */
[----:B------:R-:W-:Y:S02]  /*13a0*/  MOV R2, UR4 ;  /* 0x0000000400027c02 */ /* 0x000fe40008000f00 */
[----:B------:R-:W-:Y:S02]  /*13b0*/  MOV R3, UR5 ;  /* 0x0000000500037c02 */ /* 0x000fe40008000f00 */
.L_x_18:
[----:B------:R-:W-:Y:S05]  /*13c0*/  BRA.U !UP1, `(.L_x_19) ;  /* 0x0000000109d47547 */ /* 0x000fea000b800000 */
[----:B------:R-:W1:Y:S01]  /*13d0*/  LDCU.128 UR16, c[0x0][0xb10] ;  /* 0x00016200ff1077ac */ /* 0x000e620008000c00 */
[----:B------:R-:W2:Y:S01]  /*13e0*/  LDCU UR6, c[0x0][0x370] ;  /* 0x00006e00ff0677ac */ /* 0x000ea20008000800 */
[----:B------:R-:W3:Y:S01]  /*13f0*/  LDCU UR7, c[0x0][0x374] ;  /* 0x00006e80ff0777ac */ /* 0x000ee20008000800 */
[----:B------:R-:W4:Y:S01]  /*1400*/  LDCU UR22, c[0x0][0xb0c] ;  /* 0x00016180ff1677ac */ /* 0x000f220008000800 */
[----:B------:R-:W4:Y:S01]  /*1410*/  LDCU UR24, c[0x0][0xb20] ;  /* 0x00016400ff1877ac */ /* 0x000f220008000800 */
[----:B------:R-:W4:Y:S01]  /*1420*/  LDCU.64 UR8, c[0x0][0xb28] ;  /* 0x00016500ff0877ac */ /* 0x000f220008000a00 */
[----:B-1----:R-:W-:Y:S02]  /*1430*/  UISETP.NE.AND UP3, UPT, UR18, 0x1, UPT ;  /* 0x000000011200788c */ /* 0x002fe4000bf65270 */
[----:B---3--:R-:W-:Y:S02]  /*1440*/  UIMAD.WIDE.U32 UR10, UR7, UR19, URZ ;  /* 0x00000013070a72a5 */ /* 0x008fe4000f8e00ff */
[----:B--2---:R-:W-:-:S02]  /*1450*/  UIMAD.WIDE.U32 UR12, UR6, UR16, URZ ;  /* 0x00000010060c72a5 */ /* 0x004fc4000f8e00ff */
[----:B----4-:R-:W-:Y:S02]  /*1460*/  UISETP.NE.AND UP0, UPT, UR22, 0x1, UPT ;  /* 0x000000011600788c */ /* 0x010fe4000bf05270 */
[----:B------:R-:W-:Y:S01]  /*1470*/  UIMAD.WIDE.U32 UR4, UR23, UR16, URZ ;  /* 0x00000010170472a5 */ /* 0x000fe2000f8e00ff */
[----:B------:R-:W-:Y:S02]  /*1480*/  UMOV UR10, UR11 ;  /* 0x0000000b000a7c82 */ /* 0x000fe40008000000 */
[----:B------:R-:W-:Y:S01]  /*1490*/  UMOV UR12, UR13 ;  /* 0x0000000d000c7c82 */ /* 0x000fe20008000000 */
[----:B------:R-:W-:Y:S02]  /*14a0*/  @UP3 USHF.R.U32.HI UR7, URZ, UR24, UR10 ;  /* 0x00000018ff073299 */ /* 0x000fe4000801160a */
[----:B------:R-:W-:Y:S01]  /*14b0*/  UISETP.NE.AND UP1, UPT, UR20, 0x1, UPT ;  /* 0x000000011400788c */ /* 0x000fe2000bf25270 */
[----:B------:R-:W-:Y:S02]  /*14c0*/  UMOV UR4, UR5 ;  /* 0x0000000500047c82 */ /* 0x000fe40008000000 */
[----:B------:R-:W-:-:S02]  /*14d0*/  @UP0 USHF.R.U32.HI UR6, URZ, UR17, UR12 ;  /* 0x00000011ff060299 */ /* 0x000fc4000801160c */
[----:B------:R-:W-:Y:S02]  /*14e0*/  USHF.R.U32.HI UR4, URZ, UR17, UR4 ;  /* 0x00000011ff047299 */ /* 0x000fe40008011604 */
[----:B------:R-:W-:Y:S02]  /*14f0*/  UIMAD.WIDE.U32 UR12, UR48, UR19, URZ ;  /* 0x00000013300c72a5 */ /* 0x000fe4000f8e00ff */
[----:B------:R-:W-:Y:S02]  /*1500*/  UIMAD.WIDE.U32 UR10, UR7, UR8, URZ ;  /* 0x00000008070a72a5 */ /* 0x000fe4000f8e00ff */
[----:B------:R-:W-:Y:S02]  /*1510*/  UIMAD.WIDE.U32 UR16, UR6, UR8, URZ ;  /* 0x00000008061072a5 */ /* 0x000fe4000f8e00ff */
[----:B------:R-:W-:-:S03]  /*1520*/  USEL UR5, UR23, UR4, !UP0 ;  /* 0x0000000417057287 */ /* 0x000fc6000c000000 */
[----:B------:R-:W-:Y:S01]  /*1530*/  UMOV UR4, UR13 ;  /* 0x0000000d00047c82 */ /* 0x000fe20008000000 */
[----:B------:R-:W-:Y:S01]  /*1540*/  UMOV UR10, UR11 ;  /* 0x0000000b000a7c82 */ /* 0x000fe20008000000 */
[----:B------:R-:W-:Y:S02]  /*1550*/  USHF.R.U32.HI UR4, URZ, UR24, UR4 ;  /* 0x00000018ff047299 */ /* 0x000fe40008011604 */
[----:B------:R-:W-:Y:S01]  /*1560*/  @UP1 USHF.R.U32.HI UR7, URZ, UR9, UR10 ;  /* 0x00000009ff071299 */ /* 0x000fe2000801160a */
[----:B------:R-:W-:Y:S01]  /*1570*/  UMOV UR16, UR17 ;  /* 0x0000001100107c82 */ /* 0x000fe20008000000 */
[----:B------:R-:W-:Y:S02]  /*1580*/  USEL UR4, UR48, UR4, !UP3 ;  /* 0x0000000430047287 */ /* 0x000fe4000d800000 */
[----:B------:R-:W-:Y:S02]  /*1590*/  @UP1 USHF.R.U32.HI UR6, URZ, UR9, UR16 ;  /* 0x00000009ff061299 */ /* 0x000fe40008011610 */
[----:B------:R-:W-:-:S02]  /*15a0*/  UIMAD UR7, UR7, UR20, URZ ;  /* 0x00000014070772a4 */ /* 0x000fc4000f8e02ff */
[----:B------:R-:W-:Y:S02]  /*15b0*/  UIMAD UR12, UR6, UR20, URZ ;  /* 0x00000014060c72a4 */ /* 0x000fe4000f8e02ff */
[----:B------:R-:W-:Y:S02]  /*15c0*/  UISETP.GE.AND UP0, UPT, UR4, UR7, UPT ;  /* 0x000000070400728c */ /* 0x000fe4000bf06270 */
[----:B------:R-:W-:Y:S02]  /*15d0*/  UIMAD.WIDE.U32 UR10, UR4, UR8, URZ ;  /* 0x00000008040a72a5 */ /* 0x000fe4000f8e00ff */
[----:B------:R-:W-:Y:S02]  /*15e0*/  UISETP.GE.OR UP0, UPT, UR5, UR12, UP0 ;  /* 0x0000000c0500728c */ /* 0x000fe40008706670 */
[----:B------:R-:W-:Y:S02]  /*15f0*/  UIMAD.WIDE.U32 UR12, UR5, UR8, URZ ;  /* 0x00000008050c72a5 */ /* 0x000fe4000f8e00ff */
[----:B------:R-:W-:Y:S01]  /*1600*/  UIADD3 UR10, UPT, UPT, -UR4, URZ, URZ ;  /* 0x000000ff040a7290 */ /* 0x000fe2000fffe1ff */
[----:B------:R-:W-:Y:S01]  /*1610*/  UMOV UR8, UR11 ;  /* 0x0000000b00087c82 */ /* 0x000fe20008000000 */
[----:B------:R-:W-:-:S02]  /*1620*/  UIADD3 UR47, UPT, UPT, -UR5, URZ, URZ ;  /* 0x000000ff052f7290 */ /* 0x000fc4000fffe1ff */
[----:B------:R-:W-:-:S03]  /*1630*/  USHF.R.U32.HI UR8, URZ, UR9, UR8 ;  /* 0x00000009ff087299 */ /* 0x000fc60008011608 */
[----:B------:R-:W-:Y:S01]  /*1640*/  @!UP0 UMOV UR7, UR13 ;  /* 0x0000000d00078c82 */ /* 0x000fe20008000000 */
[----:B------:R-:W-:Y:S02]  /*1650*/  UIMAD UR48, UR18, UR10, UR48 ;  /* 0x0000000a123072a4 */ /* 0x000fe4000f8e0230 */
[----:B------:R-:W-:Y:S02]  /*1660*/  USEL UR8, UR4, UR8, !UP1 ;  /* 0x0000000804087287 */ /* 0x000fe4000c800000 */
[----:B------:R-:W-:Y:S02]  /*1670*/  @!UP0 USHF.R.U32.HI UR7, URZ, UR9, UR7 ;  /* 0x00000009ff078299 */ /* 0x000fe40008011607 */
[----:B------:R-:W-:Y:S02]  /*1680*/  UIADD3 UR9, UPT, UPT, -UR8, URZ, URZ ;  /* 0x000000ff08097290 */ /* 0x000fe4000fffe1ff */
[----:B------:R-:W-:Y:S02]  /*1690*/  @!UP0 USEL UR7, UR5, UR7, !UP1 ;  /* 0x0000000705078287 */ /* 0x000fe4000c800000 */
[----:B------:R-:W-:-:S02]  /*16a0*/  UIMAD UR9, UR20, UR9, UR4 ;  /* 0x00000009140972a4 */ /* 0x000fc4000f8e0204 */
[----:B------:R-:W-:Y:S02]  /*16b0*/  @!UP0 UIADD3 UR8, UPT, UPT, UR8, -UR7, URZ ;  /* 0x8000000708088290 */ /* 0x000fe4000fffe0ff */
[----:B------:R-:W-:Y:S02]  /*16c0*/  @!UP0 UIMAD UR6, UR9, UR6, UR7 ;  /* 0x00000006090682a4 */ /* 0x000fe4000f8e0207 */
[----:B------:R-:W-:Y:S02]  /*16d0*/  @!UP0 UIMAD UR4, UR8, UR20, UR5 ;  /* 0x00000014080482a4 */ /* 0x000fe4000f8e0205 */
[----:B------:R-:W-:Y:S02]  /*16e0*/  UIMAD UR47, UR22, UR47, UR23 ;  /* 0x0000002f162f72a4 */ /* 0x000fe4000f8e0217 */
[----:B------:R-:W-:Y:S01]  /*16f0*/  UIMAD UR48, UR4, UR18, UR48 ;  /* 0x00000012043072a4 */ /* 0x000fe2000f8e0230 */
[----:B------:R-:W-:Y:S02]  /*1700*/  @!UP0 UMOV UR5, UR6 ;  /* 0x0000000600058c82 */ /* 0x000fe40008000000 */
[----:B------:R-:W-:-:S12]  /*1710*/  UIMAD UR47, UR5, UR22, UR47 ;  /* 0x00000016052f72a4 */ /* 0x000fd8000f8e022f */
.L_x_19:
[----:B------:R-:W-:Y:S02]  /*1720*/  UISETP.NE.AND UP1, UPT, UR25, 0x1, UPT ;  /* 0x000000011900788c */ /* 0x000fe4000bf25270 */
[----:B------:R-:W-:-:S07]  /*1730*/  UISETP.NE.AND UP0, UPT, UR14, 0x2, UPT ;  /* 0x000000020e00788c */ /* 0x000fce000bf05270 */
[----:B------:R-:W-:Y:S05]  /*1740*/  BRA.U UP1, `(.L_x_20) ;  /* 0x0000000101407547 */ /* 0x000fea000b800000 */
[----:B------:R-:W1:Y:S01]  /*1750*/  LDCU.128 UR8, c[0x0][0xb10] ;  /* 0x00016200ff0877ac */ /* 0x000e620008000c00 */
[----:B------:R-:W2:Y:S01]  /*1760*/  LDCU UR12, c[0x0][0xb0c] ;  /* 0x00016180ff0c77ac */ /* 0x000ea20008000800 */
[----:B------:R-:W3:Y:S01]  /*1770*/  LDCU UR13, c[0x0][0xb20] ;  /* 0x00016400ff0d77ac */ /* 0x000ee20008000800 */
[----:B-1----:R-:W-:Y:S02]  /*1780*/  UIMAD.WIDE.U32 UR4, UR47, UR8, URZ ;  /* 0x000000082f0472a5 */ /* 0x002fe4000f8e00ff */
[----:B------:R-:W-:Y:S02]  /*1790*/  UIMAD.WIDE.U32 UR6, UR48, UR11, URZ ;  /* 0x0000000b300672a5 */ /* 0x000fe4000f8e00ff */
[----:B--2---:R-:W-:Y:S02]  /*17a0*/  UISETP.NE.AND UP1, UPT, UR12, 0x1, UPT ;  /* 0x000000010c00788c */ /* 0x004fe4000bf25270 */
[----:B------:R-:W-:-:S03]  /*17b0*/  USHF.R.U32.HI UR5, URZ, UR9, UR5 ;  /* 0x00000009ff057299 */ /* 0x000fc60008011605 */
[----:B------:R-:W-:Y:S01]  /*17c0*/  UMOV UR4, UR7 ;  /* 0x0000000700047c82 */ /* 0x000fe20008000000 */
[----:B------:R-:W-:Y:S02]  /*17d0*/  USEL UR5, UR47, UR5, !UP1 ;  /* 0x000000052f057287 */ /* 0x000fe4000c800000 */
[----:B------:R-:W-:Y:S02]  /*17e0*/  UISETP.NE.AND UP1, UPT, UR10, 0x1, UPT ;  /* 0x000000010a00788c */ /* 0x000fe4000bf25270 */
[----:B---3--:R-:W-:-:S04]  /*17f0*/  USHF.R.U32.HI UR4, URZ, UR13, UR4 ;  /* 0x0000000dff047299 */ /* 0x008fc80008011604 */
[----:B------:R-:W-:-:S04]  /*1800*/  USEL UR4, UR48, UR4, !UP1 ;  /* 0x0000000430047287 */ /* 0x000fc8000c800000 */
[----:B------:R-:W-:Y:S02]  /*1810*/  UIADD3 UR6, UPT, UPT, -UR4, UR5, URZ ;  /* 0x0000000504067290 */ /* 0x000fe4000fffe1ff */
[----:B------:R-:W-:Y:S02]  /*1820*/  UIADD3 UR4, UPT, UPT, UR4, -UR5, URZ ;  /* 0x8000000504047290 */ /* 0x000fe4000fffe0ff */
[----:B------:R-:W-:Y:S02]  /*1830*/  UIMAD UR48, UR6, UR10, UR48 ;  /* 0x0000000a063072a4 */ /* 0x000fe4000f8e0230 */
[----:B------:R-:W-:-:S12]  /*1840*/  UIMAD UR47, UR4, UR12, UR47 ;  /* 0x0000000c042f72a4 */ /* 0x000fd8000f8e022f */
.L_x_20:
[----:B------:R-:W-:Y:S05]  /*1850*/  BRA.U !UP6, `(.L_x_21) ;  /* 0x000000010e0c7547 */ /* 0x000fea000b800000 */
[----:B------:R-:W-:Y:S01]  /*1860*/  UCGABAR_WAIT ;  /* 0x0000000000007dc7 */ /* 0x000fe20008000000 */
[----:B------:R-:W-:Y:S01]  /*1870*/  CCTL.IVALL ;  /* 0x00000000ff00798f */ /* 0x000fe20002000000 */
[----:B------:R-:W-:Y:S05]  /*1880*/  BRA `(.L_x_22) ;  /* 0x0000000000047947 */ /* 0x000fea0003800000 */
.L_x_21:
[----:B------:R-:W-:Y:S06]  /*1890*/  BAR.SYNC.DEFER_BLOCKING 0x0 ;  /* 0x0000000000007b1d */ /* 0x000fec0000010000 */
.L_x_22:
[----:B------:R-:W-:Y:S05]  /*18a0*/  BRA.U UP0, `(.L_x_23) ;  /* 0x0000001d00607547 */ /* 0x000fea000b800000 */
[----:B------:R-:W1:Y:S01]  /*18b0*/  LDCU UR6, c[0x0][0x38c] ;  /* 0x00007180ff0677ac */ /* 0x000e620008000800 */
[----:B------:R-:W-:Y:S01]  /*18c0*/  PLOP3.LUT P1, PT, PT, PT, UP4, 0x80, 0x8 ;  /* 0x000000000008781c */ /* 0x000fe20003f2f048 */
[----:B------:R-:W-:Y:S01]  /*18d0*/  IMAD.MOV.U32 R12, RZ, RZ, 0x1 ;  /* 0x00000001ff0c7424 */ /* 0x000fe200078e00ff */
[----:B------:R-:W-:Y:S02]  /*18e0*/  ISETP.NE.AND P2, PT, R0, RZ, P3 ;  /* 0x000000ff0000720c */ /* 0x000fe40001f45270 */
[----:B------:R-:W-:Y:S02]  /*18f0*/  CS2R R10, SRZ ;  /* 0x00000000000a7805 */ /* 0x000fe4000001ff00 */
[----:B------:R-:W-:Y:S01]  /*1900*/  PLOP3.LUT P1, PT, P1, PT, PT, 0x8, 0x80 ;  /* 0x000000000080781c */ /* 0x000fe20000f2e170 */
[----:B------:R-:W-:Y:S01]  /*1910*/  IMAD.MOV.U32 R9, RZ, RZ, RZ ;  /* 0x000000ffff097224 */ /* 0x000fe200078e00ff */
[----:B------:R-:W2:Y:S01]  /*1920*/  LDCU UR39, c[0x0][0x370] ;  /* 0x00006e00ff2777ac */ /* 0x000ea20008000800 */
[----:B------:R-:W-:Y:S01]  /*1930*/  IMAD.MOV.U32 R8, RZ, RZ, 0x1 ;  /* 0x00000001ff087424 */ /* 0x000fe200078e00ff */
[----:B------:R-:W-:Y:S01]  /*1940*/  ULOP3.LUT UR46, UR23, 0x1, URZ, 0xc0, !UPT ;  /* 0x00000001172e7892 */ /* 0x000fe2000f8ec0ff */
[----:B------:R-:W3:Y:S01]  /*1950*/  LDCU.64 UR26, c[0x0][0x348] ;  /* 0x00006900ff1a77ac */ /* 0x000ee20008000a00 */
[----:B------:R-:W-:-:S02]  /*1960*/  USHF.L.U32 UR45, UR23, 0x7, URZ ;  /* 0x00000007172d7899 */ /* 0x000fc400080006ff */
[----:B-1----:R-:W-:Y:S02]  /*1970*/  UIADD3 UR5, UPT, UPT, UR6, 0xf, URZ ;  /* 0x0000000f06057890 */ /* 0x002fe4000fffe0ff */
[----:B------:R-:W-:Y:S02]  /*1980*/  UIADD3 UR44, UPT, UPT, UR6, 0x1e, URZ ;  /* 0x0000001e062c7890 */ /* 0x000fe4000fffe0ff */
[----:B------:R-:W-:Y:S01]  /*1990*/  USHF.R.S32.HI UR4, URZ, 0x1f, UR5 ;  /* 0x0000001fff047899 */ /* 0x000fe20008011405 */
[----:B------:R-:W1:Y:S03]  /*19a0*/  LDCU UR38, c[0x0][0x374] ;  /* 0x00006e80ff2677ac */ /* 0x000e660008000800 */
[----:B------:R-:W-:Y:S02]  /*19b0*/  ULEA.HI UR4, UR4, UR5, URZ, 0x4 ;  /* 0x0000000504047291 */ /* 0x000fe4000f8f20ff */
[----:B------:R-:W-:-:S02]  /*19c0*/  UIADD3 UR5, UPT, UPT, UR6, -0x1, URZ ;  /* 0xffffffff06057890 */ /* 0x000fc4000fffe0ff */
[----:B------:R-:W-:Y:S02]  /*19d0*/  USHF.R.S32.HI UR41, URZ, 0x4, UR4 ;  /* 0x00000004ff297899 */ /* 0x000fe40008011404 */
[----:B------:R-:W-:Y:S02]  /*19e0*/  UISETP.GE.U32.AND UP1, UPT, UR5, -0x1f, UPT ;  /* 0xffffffe10500788c */ /* 0x000fe4000bf26070 */
[----:B------:R-:W-:Y:S01]  /*19f0*/  UISETP.LT.U32.AND UP0, UPT, UR41, 0x16, UPT ;  /* 0x000000162900788c */ /* 0x000fe2000bf01070 */
[----:B------:R-:W-:-:S03]  /*1a00*/  UMOV UR6, URZ ;  /* 0x000000ff00067c82 */ /* 0x000fc60008000000 */
[----:B------:R-:W-:Y:S02]  /*1a10*/  USEL UR40, UR41, 0x16, UP0 ;  /* 0x0000001629287887 */ /* 0x000fe40008000000 */
[----:B------:R-:W-:Y:S02]  /*1a20*/  UISETP.NE.AND UP0, UPT, UR14, URZ, UPT ;  /* 0x000000ff0e00728c */ /* 0x000fe4000bf05270 */
[----:B------:R-:W-:Y:S02]  /*1a30*/  UIADD3 UR4, UPT, UPT, UR40, -0x1, URZ ;  /* 0xffffffff28047890 */ /* 0x000fe4000fffe0ff */
[----:B------:R-:W-:Y:S02]  /*1a40*/  @UP1 UIADD3 UR4, UPT, UPT, UR40, URZ, URZ ;  /* 0x000000ff28041290 */ /* 0x000fe4000fffe0ff */
[----:B------:R-:W-:Y:S02]  /*1a50*/  USEL UR14, UR49, 0x2, UP0 ;  /* 0x00000002310e7887 */ /* 0x000fe40008000000 */
[----:B------:R-:W-:-:S02]  /*1a60*/  UIADD3 UR43, UPT, UPT, UR41, -UR40, URZ ;  /* 0x80000028292b7290 */ /* 0x000fc4000fffe0ff */
[----:B------:R-:W-:Y:S02]  /*1a70*/  UIADD3 UR30, UPT, UPT, UR4, 0x1, URZ ;  /* 0x00000001041e7890 */ /* 0x000fe4000fffe0ff */
[----:B-123--:R-:W-:-:S12]  /*1a80*/  UIADD3 UR42, UPT, UPT, -UR4, URZ, URZ ;  /* 0x000000ff042a7290 */ /* 0x00efd8000fffe1ff */
.L_x_43:
[----:B------:R-:W-:Y:S01]  /*1a90*/  UISETP.NE.AND UP0, UPT, UR15, URZ, UPT ;  /* 0x000000ff0f00728c */ /* 0x000fe2000bf05270 */
[----:B------:R-:W1:Y:S08]  /*1aa0*/  S2UR UR15, SR_CgaCtaId ;  /* 0x00000000000f79c3 */ /* 0x000e700000008800 */
[----:B------:R-:W-:Y:S05]  /*1ab0*/  BRA.U UP0, `(.L_x_24) ;  /* 0x0000000100347547 */ /* 0x000fea000b800000 */
[----:B------:R-:W2:Y:S01]  /*1ac0*/  S2R R0, SR_CgaCtaId ;  /* 0x0000000000007919 */ /* 0x000ea20000008800 */
[----:B------:R-:W-:-:S04]  /*1ad0*/  MOV R2, 0x400 ;  /* 0x0000040000027802 */ /* 0x000fc80000000f00 */
[----:B--2---:R-:W-:Y:S02]  /*1ae0*/  LEA R0, R0, R2, 0x18 ;  /* 0x0000000200007211 */ /* 0x004fe400078ec0ff */
[----:B------:R-:W-:-:S03]  /*1af0*/  SHF.L.U32 R2, R8, 0x1f, RZ ;  /* 0x0000001f08027819 */ /* 0x000fc600000006ff */
[----:B------:R-:W-:-:S04]  /*1b00*/  IMAD R0, R9, 0x8, R0 ;  /* 0x0000000809007824 */ /* 0x000fc800078e0200 */
[----:B------:R-:W2:Y:S02]  /*1b10*/  SYNCS.PHASECHK.TRANS64.TRYWAIT P0, [R0+URZ+0x1f0], R2 ;  /* 0x0001f002000075a7 */ /* 0x000ea400080011ff */
[----:B--2---:R-:W-:Y:S05]  /*1b20*/  @!P0 BRA `(.L_x_25) ;  /* 0x0000008c00fc8947 */ /* 0x004fea0003800000 */
.L_x_142:
[----:B------:R-:W-:Y:S01]  /*1b30*/  VIADD R9, R9, 0x1 ;  /* 0x0000000109097836 */ /* 0x000fe20000000000 */
[----:B------:R2:W-:Y:S04]  /*1b40*/  SYNCS.ARRIVE.TRANS64.A1T0 RZ, [R0+URZ+0x1e0], RZ ;  /* 0x0001e0ff00ff79a7 */ /* 0x0005e800081000ff */
[----:B------:R-:W-:-:S04]  /*1b50*/  ISETP.NE.AND P0, PT, R9, 0x2, PT ;  /* 0x000000020900780c */ /* 0x000fc80003f05270 */
[----:B------:R-:W-:Y:S02]  /*1b60*/  SEL R9, R9, RZ, P0 ;  /* 0x000000ff09097207 */ /* 0x000fe40000000000 */
[----:B--2---:R-:W-:-:S04]  /*1b70*/  SEL R0, RZ, 0x1, P0 ;  /* 0x00000001ff007807 */ /* 0x004fc80000000000 */
[----:B------:R-:W-:-:S07]  /*1b80*/  LOP3.LUT R8, R8, R0, RZ, 0x3c, !PT ;  /* 0x0000000008087212 */ /* 0x000fce00078e3cff */
.L_x_24:
[----:B------:R-:W-:Y:S01]  /*1b90*/  UMOV UR4, 0x400 ;  /* 0x0000040000047882 */ /* 0x000fe20000000000 */
[----:B------:R-:W-:Y:S01]  /*1ba0*/  SHF.L.U32 R0, R12, 0x1f, RZ ;  /* 0x0000001f0c007819 */ /* 0x000fe200000006ff */
[----:B-1----:R-:W-:Y:S02]  /*1bb0*/  ULEA UR4, UR15, UR4, 0x18 ;  /* 0x000000040f047291 */ /* 0x002fe4000f8ec0ff */
[----:B------:R-:W-:Y:S02]  /*1bc0*/  UISETP.GE.U32.AND UP0, UPT, UR44, 0x1f, UPT ;  /* 0x0000001f2c00788c */ /* 0x000fe4000bf06070 */
[----:B------:R-:W-:Y:S02]  /*1bd0*/  ULEA UR5, UR6, UR4, 0x3 ;  /* 0x0000000406057291 */ /* 0x000fe4000f8e18ff */
[----:B------:R-:W-:Y:S01]  /*1be0*/  ULEA UR11, UR48, UR46, 0x1 ;  /* 0x0000002e300b7291 */ /* 0x000fe2000f8e08ff */
[----:B------:R-:W-:-:S03]  /*1bf0*/  UMOV UR7, URZ ;  /* 0x000000ff00077c82 */ /* 0x000fc60008000000 */
[----:B------:R-:W-:-:S03]  /*1c00*/  UIMAD UR11, UR11, 0x50, URZ ;  /* 0x000000500b0b78a4 */ /* 0x000fc6000f8e02ff */
[----:B------:R1:W2:Y:S01]  /*1c10*/  SYNCS.PHASECHK.TRANS64.TRYWAIT P0, [UR5+0xb0], R0 ;  /* 0x0000b000ff0075a7 */ /* 0x0002a20008001105 */
[----:B------:R-:W-:-:S04]  /*1c20*/  ULEA.HI UR5, UR47, UR47, URZ, 0x1 ;  /* 0x0000002f2f057291 */ /* 0x000fc8000f8f08ff */
[----:B------:R-:W-:-:S04]  /*1c30*/  USHF.L.U32 UR5, UR5, 0x7, URZ ;  /* 0x0000000705057899 */ /* 0x000fc800080006ff */
[----:B------:R-:W-:-:S04]  /*1c40*/  ULOP3.LUT UR35, UR5, 0xffffff00, URZ, 0xc0, !UPT ;  /* 0xffffff0005237892 */ /* 0x000fc8000f8ec0ff */
[----:B------:R-:W-:Y:S01]  /*1c50*/  ULOP3.LUT UR35, UR35, 0x80, UR45, 0xf8, !UPT ;  /* 0x0000008023237892 */ /* 0x000fe2000f8ef82d */
[----:B------:R-:W-:Y:S11]  /*1c60*/  BRA.U !UP0, `(.L_x_26) ;  /* 0x0000000108c07547 */ /* 0x000ff6000b800000 */
[----:B------:R-:W-:Y:S01]  /*1c70*/  UMOV UR13, UR42 ;  /* 0x0000002a000d7c82 */ /* 0x000fe20008000000 */
[----:B------:R-:W-:Y:S01]  /*1c80*/  UMOV UR5, UR6 ;  /* 0x0000000600057c82 */ /* 0x000fe20008000000 */
[----:B------:R-:W-:-:S05]  /*1c90*/  UMOV UR34, URZ ;  /* 0x000000ff00227c82 */ /* 0x000fca0008000000 */
.L_x_32:
[----:B--2---:R-:W-:Y:S01]  /*1ca0*/  @P3 MOV R2, 0x3400 ;  /* 0x0000340000023802 */ /* 0x004fe20000000f00 */
[----:B------:R-:W-:Y:S01]  /*1cb0*/  ULEA UR33, UR5, UR4, 0x3 ;  /* 0x0000000405217291 */ /* 0x000fe2000f8e18ff */
[----:B--234-:R-:W-:Y:S11]  /*1cc0*/  @P0 BRA `(.L_x_27) ;  /* 0x00000000000c0947 */ /* 0x01cff60003800000 */
[----:B------:R-:W-:Y:S04]  /*1cd0*/  SHF.L.U32 R3, R12, 0x1f, RZ ;  /* 0x0000001f0c037819 */ /* 0x000fe800000006ff */
[----:B------:R-:W2:Y:S02]  /*1ce0*/  SYNCS.PHASECHK.TRANS64.TRYWAIT P0, [UR33+0xb0], R3 ;  /* 0x0000b003ff0075a7 */ /* 0x000ea40008001121 */
[----:B--2---:R-:W-:Y:S05]  /*1cf0*/  @!P0 BRA `(.L_x_28) ;  /* 0x0000008c009c8947 */ /* 0x004fea0003800000 */
.L_x_27:
[----:B------:R2:W-:Y:S01]  /*1d00*/  @P3 SYNCS.ARRIVE.TRANS64 RZ, [UR33], R2 ;  /* 0x00000002ffff39a7 */ /* 0x0005e20008000021 */
[----:B------:R-:W-:Y:S02]  /*1d10*/  ULOP3.LUT UR6, UR14, 0x2, URZ, 0xfc, !UPT ;  /* 0x000000020e067892 */ /* 0x000fe4000f8efcff */
[----:B------:R-:W-:Y:S02]  /*1d20*/  UIADD3 UR13, UPT, UPT, UR13, 0x1, URZ ;  /* 0x000000010d0d7890 */ /* 0x000fe4000fffe0ff */
[----:B------:R-:W-:Y:S02]  /*1d30*/  UISETP.NE.AND UP0, UPT, UR6, 0x2, UPT ;  /* 0x000000020600788c */ /* 0x000fe4000bf05270 */
[----:B------:R-:W-:Y:S07]  /*1d40*/  UISETP.NE.AND UP2, UPT, UR13, 0x1, UPT ;  /* 0x000000010d00788c */ /* 0x000fee000bf45270 */
[----:B------:R-:W-:Y:S05]  /*1d50*/  BRA.U UP0, `(.L_x_29) ;  /* 0x0000000100047547 */ /* 0x000fea000b800000 */
[----:B------:R-:W-:Y:S05]  /*1d60*/  BPT.TRAP 0x1 ;  /* 0x000000040000795c */ /* 0x000fea0000300000 */
.L_x_29:
[----:B------:R-:W-:Y:S04]  /*1d70*/  BSSY.RECONVERGENT B0, `(.L_x_30) ;  /* 0x0000003000007945 */ /* 0x000fe80003800200 */
[----:B------:R-:W-:Y:S05]  /*1d80*/  @!P2 BRA `(.L_x_31) ;  /* 0x000000000004a947 */ /* 0x000fea0003800000 */
[----:B------:R-:W-:Y:S05]  /*1d90*/  BPT.TRAP 0x1 ;  /* 0x000000040000795c */ /* 0x000fea0000300000 */
.L_x_31:
[----:B------:R-:W-:Y:S05]  /*1da0*/  BSYNC.RECONVERGENT B0 ;  /* 0x0000000000007941 */ /* 0x000fea0003800200 */
.L_x_30:
[----:B------:R-:W-:Y:S02]  /*1db0*/  UIADD3 UR6, UPT, UPT, UR5, 0x1, URZ ;  /* 0x0000000105067890 */ /* 0x000fe4000fffe0ff */
[----:B------:R-:W-:Y:S02]  /*1dc0*/  UIADD3 UR18, UP1, UPT, UR26, 0x80, URZ ;  /* 0x000000801a127890 */ /* 0x000fe4000ff3e0ff */
[----:B------:R-:W-:Y:S02]  /*1dd0*/  UISETP.NE.AND UP0, UPT, UR6, 0x16, UPT ;  /* 0x000000160600788c */ /* 0x000fe4000bf05270 */
[----:B------:R-:W-:Y:S02]  /*1de0*/  ULEA UR32, UR5, UR4, 0xc ;  /* 0x0000000405207291 */ /* 0x000fe4000f8e60ff */
[----:B------:R-:W-:Y:S02]  /*1df0*/  USEL UR8, URZ, 0x1, UP0 ;  /* 0x00000001ff087887 */ /* 0x000fe40008000000 */
[----:B------:R-:W-:Y:S02]  /*1e00*/  USEL UR6, UR6, URZ, UP0 ;  /* 0x000000ff06067287 */ /* 0x000fe40008000000 */
[----:B------:R-:W-:Y:S02]  /*1e10*/  ULOP3.LUT UR33, UR33, 0xfefffff8, URZ, 0xc0, !UPT ;  /* 0xfefffff821217892 */ /* 0x000fe4000f8ec0ff */
[----:B------:R-:W-:Y:S01]  /*1e20*/  ULEA UR7, UR6, UR4, 0x3 ;  /* 0x0000000406077291 */ /* 0x000fe2000f8e18ff */
[----:B------:R-:W-:Y:S01]  /*1e30*/  LOP3.LUT R12, R12, UR8, RZ, 0x3c, !PT ;  /* 0x000000080c0c7c12 */ /* 0x000fe2000f8e3cff */
[----:B------:R-:W-:Y:S02]  /*1e40*/  UIADD3.X UR19, UPT, UPT, URZ, UR27, URZ, UP1, !UPT ;  /* 0x0000001bff137290 */ /* 0x000fe40008ffe4ff */
[----:B------:R-:W-:Y:S01]  /*1e50*/  UIADD3 UR32, UPT, UPT, UR32, 0x14600, URZ ;  /* 0x0001460020207890 */ /* 0x000fe2000fffe0ff */
[----:B-1----:R-:W-:Y:S01]  /*1e60*/  SHF.L.U32 R0, R12, 0x1f, RZ ;  /* 0x0000001f0c007819 */ /* 0x002fe200000006ff */
[----:B------:R-:W-:Y:S01]  /*1e70*/  UIMAD UR8, UR5, 0xa00, UR4 ;  /* 0x00000a00050878a4 */ /* 0x000fe2000f8e0204 */
[----:B------:R-:W-:Y:S02]  /*1e80*/  UMOV UR22, 0x0 ;  /* 0x0000000000167882 */ /* 0x000fe40000000000 */
[----:B------:R3:W4:Y:S01]  /*1e90*/  SYNCS.PHASECHK.TRANS64.TRYWAIT P0, [UR7+0xb0], R0 ;  /* 0x0000b000ff0075a7 */ /* 0x0007220008001107 */
[----:B------:R-:W-:Y:S01]  /*1ea0*/  UMOV UR23, 0x10000000 ;  /* 0x1000000000177882 */ /* 0x000fe20000000000 */
[----:B------:R-:W-:Y:S02]  /*1eb0*/  UIADD3 UR16, UP0, UPT, UR26, 0x180, URZ ;  /* 0x000001801a107890 */ /* 0x000fe4000ff1e0ff */
[----:B------:R1:W-:Y:S01]  /*1ec0*/  UTMALDG.3D.2CTA [UR32], [UR18], desc[UR22] ;  /* 0x00001620120075b4 */ /* 0x0003e20008211000 */
[----:B------:R-:W-:Y:S02]  /*1ed0*/  UIADD3 UR8, UPT, UPT, UR8, 0x2a600, URZ ;  /* 0x0002a60008087890 */ /* 0x000fe4000fffe0ff */
[----:B------:R-:W-:Y:S01]  /*1ee0*/  UIADD3.X UR17, UPT, UPT, URZ, UR27, URZ, UP0, !UPT ;  /* 0x0000001bff117290 */ /* 0x000fe200087fe4ff */
[----:B------:R-:W-:Y:S01]  /*1ef0*/  UMOV UR10, UR34 ;  /* 0x00000022000a7c82 */ /* 0x000fe20008000000 */
[----:B------:R-:W-:Y:S01]  /*1f00*/  UMOV UR12, UR36 ;  /* 0x00000024000c7c82 */ /* 0x000fe20008000000 */
[----:B------:R-:W-:Y:S01]  /*1f10*/  UMOV UR9, UR33 ;  /* 0x0000002100097c82 */ /* 0x000fe20008000000 */
[----:B------:R-:W-:Y:S01]  /*1f20*/  UMOV UR7, UR30 ;  /* 0x0000001e00077c82 */ /* 0x000fe20008000000 */
[----:B------:R-:W-:Y:S04]  /*1f30*/  UMOV UR5, UR6 ;  /* 0x0000000600057c82 */ /* 0x000fe80008000000 */
[----:B------:R3:W-:Y:S01]  /*1f40*/  UTMALDG.3D.2CTA [UR8], [UR16], desc[UR22] ;  /* 0x00001608100075b4 */ /* 0x0007e20008211000 */
[----:B-1----:R-:W-:Y:S01]  /*1f50*/  UIADD3 UR34, UPT, UPT, UR34, 0x10, URZ ;  /* 0x0000001022227890 */ /* 0x002fe2000fffe0ff */
[----:B------:R-:W-:Y:S11]  /*1f60*/  BRA.U UP2, `(.L_x_32) ;  /* 0xfffffffd024c7547 */ /* 0x000ff6000b83ffff */
.L_x_26:
[----:B------:R-:W-:Y:S01]  /*1f70*/  ULEA UR5, UR6, UR4, 0x3 ;  /* 0x0000000406057291 */ /* 0x000fe2000f8e18ff */
[----:B-1-3--:R-:W-:Y:S01]  /*1f80*/  SHF.L.U32 R0, R12, 0x1f, RZ ;  /* 0x0000001f0c007819 */ /* 0x00afe200000006ff */
[----:B------:R-:W-:Y:S01]  /*1f90*/  @!P1 SYNCS.ARRIVE.TRANS64.A1T0 RZ, [UR4+0x188], RZ ;  /* 0x000188ffffff99a7 */ /* 0x000fe20008100004 */
[----:B------:R-:W-:-:S06]  /*1fa0*/  UISETP.GT.AND UP0, UPT, UR41, UR40, UPT ;  /* 0x000000282900728c */ /* 0x000fcc000bf04270 */
[----:B--2-4-:R1:W2:Y:S03]  /*1fb0*/  SYNCS.PHASECHK.TRANS64.TRYWAIT P0, [UR5+0xb0], R0 ;  /* 0x0000b000ff0075a7 */ /* 0x0142a60008001105 */
[----:B------:R-:W-:Y:S05]  /*1fc0*/  BRA.U !UP0, `(.L_x_33) ;  /* 0x0000000108c07547 */ /* 0x000fea000b800000 */
[----:B------:R-:W-:Y:S01]  /*1fd0*/  UIADD3 UR13, UPT, UPT, UR43, UR7, URZ ;  /* 0x000000072b0d7290 */ /* 0x000fe2000fffe0ff */
[----:B------:R-:W-:-:S11]  /*1fe0*/  UMOV UR5, UR6 ;  /* 0x0000000600057c82 */ /* 0x000fd60008000000 */
.L_x_39:
[----:B--2---:R-:W-:Y:S01]  /*1ff0*/  @P3 MOV R2, 0x3400 ;  /* 0x0000340000023802 */ /* 0x004fe20000000f00 */
[----:B------:R-:W-:Y:S01]  /*2000*/  ULEA UR17, UR5, UR4, 0x3 ;  /* 0x0000000405117291 */ /* 0x000fe2000f8e18ff */
[----:B--2-4-:R-:W-:Y:S11]  /*2010*/  @P0 BRA `(.L_x_34) ;  /* 0x00000000000c0947 */ /* 0x014ff60003800000 */
[----:B------:R-:W-:Y:S04]  /*2020*/  SHF.L.U32 R3, R12, 0x1f, RZ ;  /* 0x0000001f0c037819 */ /* 0x000fe800000006ff */
[----:B------:R-:W2:Y:S02]  /*2030*/  SYNCS.PHASECHK.TRANS64.TRYWAIT P0, [UR17+0xb0], R3 ;  /* 0x0000b003ff0075a7 */ /* 0x000ea40008001111 */
[----:B--2---:R-:W-:Y:S05]  /*2040*/  @!P0 BRA `(.L_x_35) ;  /* 0x0000008800e08947 */ /* 0x004fea0003800000 */
.L_x_34:
[----:B------:R2:W-:Y:S01]  /*2050*/  @P3 SYNCS.ARRIVE.TRANS64 RZ, [UR17], R2 ;  /* 0x00000002ffff39a7 */ /* 0x0005e20008000011 */
[----:B------:R-:W-:Y:S04]  /*2060*/  ULOP3.LUT UR6, UR14, 0x2, URZ, 0xfc, !UPT ;  /* 0x000000020e067892 */ /* 0x000fe8000f8efcff */
[----:B------:R-:W-:Y:S09]  /*2070*/  UISETP.NE.AND UP0, UPT, UR6, 0x2, UPT ;  /* 0x000000020600788c */ /* 0x000ff2000bf05270 */
[----:B------:R-:W-:Y:S05]  /*2080*/  BRA.U UP0, `(.L_x_36) ;  /* 0x0000000100047547 */ /* 0x000fea000b800000 */
[----:B------:R-:W-:Y:S05]  /*2090*/  BPT.TRAP 0x1 ;  /* 0x000000040000795c */ /* 0x000fea0000300000 */
.L_x_36:
[----:B------:R-:W-:Y:S04]  /*20a0*/  BSSY.RECONVERGENT B0, `(.L_x_37) ;  /* 0x0000003000007945 */ /* 0x000fe80003800200 */
[----:B------:R-:W-:Y:S05]  /*20b0*/  @!P2 BRA `(.L_x_38) ;  /* 0x000000000004a947 */ /* 0x000fea0003800000 */
[----:B------:R-:W-:Y:S05]  /*20c0*/  BPT.TRAP 0x1 ;  /* 0x000000040000795c */ /* 0x000fea0000300000 */
.L_x_38:
[----:B------:R-:W-:Y:S05]  /*20d0*/  BSYNC.RECONVERGENT B0 ;  /* 0x0000000000007941 */ /* 0x000fea0003800200 */
.L_x_37:
[----:B------:R-:W-:Y:S02]  /*20e0*/  UIADD3 UR6, UPT, UPT, UR5, 0x1, URZ ;  /* 0x0000000105067890 */ /* 0x000fe4000fffe0ff */
[----:B------:R-:W-:Y:S02]  /*20f0*/  ULEA UR16, UR5, UR4, 0xc ;  /* 0x0000000405107291 */ /* 0x000fe4000f8e60ff */
[----:B------:R-:W-:Y:S02]  /*2100*/  UISETP.NE.AND UP0, UPT, UR6, 0x16, UPT ;  /* 0x000000160600788c */ /* 0x000fe4000bf05270 */
[----:B------:R-:W-:Y:S02]  /*2110*/  UIADD3 UR24, UP1, UPT, UR26, 0x80, URZ ;  /* 0x000000801a187890 */ /* 0x000fe4000ff3e0ff */
[----:B------:R-:W-:Y:S02]  /*2120*/  USEL UR9, URZ, 0x1, UP0 ;  /* 0x00000001ff097887 */ /* 0x000fe40008000000 */
[----:B------:R-:W-:Y:S02]  /*2130*/  USEL UR6, UR6, URZ, UP0 ;  /* 0x000000ff06067287 */ /* 0x000fe40008000000 */
[----:B------:R-:W-:Y:S02]  /*2140*/  ULOP3.LUT UR17, UR17, 0xfefffff8, URZ, 0xc0, !UPT ;  /* 0xfefffff811117892 */ /* 0x000fe4000f8ec0ff */
[----:B------:R-:W-:Y:S01]  /*2150*/  ULEA UR8, UR6, UR4, 0x3 ;  /* 0x0000000406087291 */ /* 0x000fe2000f8e18ff */
[----:B------:R-:W-:Y:S01]  /*2160*/  LOP3.LUT R12, R12, UR9, RZ, 0x3c, !PT ;  /* 0x000000090c0c7c12 */ /* 0x000fe2000f8e3cff */
[----:B------:R-:W-:Y:S02]  /*2170*/  USHF.L.U32 UR18, UR7, 0x4, URZ ;  /* 0x0000000407127899 */ /* 0x000fe400080006ff */
[----:B------:R-:W-:Y:S01]  /*2180*/  UIADD3 UR16, UPT, UPT, UR16, 0x14600, URZ ;  /* 0x0001460010107890 */ /* 0x000fe2000fffe0ff */
[----:B-1----:R-:W-:Y:S01]  /*2190*/  SHF.L.U32 R0, R12, 0x1f, RZ ;  /* 0x0000001f0c007819 */ /* 0x002fe200000006ff */
[----:B------:R-:W-:Y:S02]  /*21a0*/  UIADD3.X UR25, UPT, UPT, URZ, UR27, URZ, UP1, !UPT ;  /* 0x0000001bff197290 */ /* 0x000fe40008ffe4ff */
[----:B------:R-:W-:Y:S01]  /*21b0*/  UIADD3 UR22, UP0, UPT, UR26, 0x180, URZ ;  /* 0x000001801a167890 */ /* 0x000fe2000ff1e0ff */
[----:B------:R3:W4:Y:S01]  /*21c0*/  SYNCS.PHASECHK.TRANS64.TRYWAIT P0, [UR8+0xb0], R0 ;  /* 0x0000b000ff0075a7 */ /* 0x0007220008001108 */
[----:B------:R-:W-:Y:S02]  /*21d0*/  UIMAD UR8, UR5, 0xa00, UR4 ;  /* 0x00000a00050878a4 */ /* 0x000fe4000f8e0204 */
[----:B------:R-:W-:Y:S01]  /*21e0*/  UIADD3.X UR23, UPT, UPT, URZ, UR27, URZ, UP0, !UPT ;  /* 0x0000001bff177290 */ /* 0x000fe200087fe4ff */
[----:B------:R-:W-:Y:S01]  /*21f0*/  UMOV UR28, 0x0 ;  /* 0x00000000001c7882 */ /* 0x000fe20000000000 */
[----:B------:R-:W-:Y:S01]  /*2200*/  UMOV UR29, 0x10000000 ;  /* 0x10000000001d7882 */ /* 0x000fe20000000000 */
[----:B------:R-:W-:Y:S01]  /*2210*/  UMOV UR19, UR35 ;  /* 0x0000002300137c82 */ /* 0x000fe20008000000 */
[----:B------:R-:W-:Y:S01]  /*2220*/  UMOV UR20, UR36 ;  /* 0x0000002400147c82 */ /* 0x000fe20008000000 */
[----:B------:R-:W-:Y:S01]  /*2230*/  UIADD3 UR8, UPT, UPT, UR8, 0x2a600, URZ ;  /* 0x0002a60008087890 */ /* 0x000fe2000fffe0ff */
[----:B------:R3:W-:Y:S01]  /*2240*/  UTMALDG.3D.2CTA [UR16], [UR24], desc[UR28] ;  /* 0x00001c10180075b4 */ /* 0x0007e20008211000 */
[----:B------:R-:W-:Y:S01]  /*2250*/  UIADD3 UR7, UPT, UPT, UR7, 0x1, URZ ;  /* 0x0000000107077890 */ /* 0x000fe2000fffe0ff */
[----:B------:R-:W-:Y:S01]  /*2260*/  UMOV UR12, UR36 ;  /* 0x00000024000c7c82 */ /* 0x000fe20008000000 */
[----:B------:R-:W-:Y:S01]  /*2270*/  UMOV UR9, UR17 ;  /* 0x0000001100097c82 */ /* 0x000fe20008000000 */
[----:B------:R-:W-:Y:S01]  /*2280*/  UMOV UR10, UR18 ;  /* 0x00000012000a7c82 */ /* 0x000fe20008000000 */
[----:B------:R-:W-:Y:S03]  /*2290*/  UISETP.NE.AND UP0, UPT, UR7, UR13, UPT ;  /* 0x0000000d0700728c */ /* 0x000fe6000bf05270 */
[----:B------:R3:W-:Y:S01]  /*22a0*/  UTMALDG.3D.2CTA [UR8], [UR22], desc[UR28] ;  /* 0x00001c08160075b4 */ /* 0x0007e20008211000 */
[----:B------:R-:W-:Y:S05]  /*22b0*/  UMOV UR5, UR6 ;  /* 0x0000000600057c82 */ /* 0x000fea0008000000 */
[----:B---3--:R-:W-:Y:S05]  /*22c0*/  BRA.U UP0, `(.L_x_39) ;  /* 0xfffffffd00487547 */ /* 0x008fea000b83ffff */
.L_x_33:
[C---:B------:R-:W-:Y:S01]  /*22d0*/  LEA R3, R11.reuse, UR4, 0x3 ;  /* 0x000000040b037c11 */ /* 0x040fe2000f8e18ff */
[----:B------:R-:W-:Y:S01]  /*22e0*/  NOP ;  /* 0x0000000000007918 */ /* 0x000fe20000000000 */
[----:B-1----:R-:W-:Y:S02]  /*22f0*/  SHF.L.U32 R0, R10, 0x1f, RZ ;  /* 0x0000001f0a007819 */ /* 0x002fe400000006ff */
[----:B------:R-:W-:Y:S02]  /*2300*/  LEA R4, R11, UR4, 0x4 ;  /* 0x000000040b047c11 */ /* 0x000fe4000f8e20ff */
[----:B--2-4-:R-:W1:Y:S02]  /*2310*/  SYNCS.PHASECHK.TRANS64.TRYWAIT P0, [R3+URZ+0x190], R0 ;  /* 0x00019000030075a7 */ /* 0x014e6400080011ff */
[----:B-1----:R-:W-:Y:S05]  /*2320*/  @!P0 BRA `(.L_x_40) ;  /* 0x0000008800408947 */ /* 0x002fea0003800000 */
.L_x_145:
[----:B------:R-:W2:Y:S01]  /*2330*/  LDS.128 R4, [R4+0x210] ;  /* 0x0002100004047984 */ /* 0x000ea20000000c00 */
[----:B------:R-:W-:Y:S01]  /*2340*/  UISETP.GE.AND UP0, UPT, UR21, 0x1, UPT ;  /* 0x000000011500788c */ /* 0x000fe2000bf06270 */
[----:B------:R-:W-:Y:S01]  /*2350*/  @!PT LDS RZ, [RZ] ;  /* 0x00000000fffff984 */ /* 0x000fe20000000800 */
[----:B------:R-:W-:Y:S01]  /*2360*/  @!PT LDS RZ, [RZ] ;  /* 0x00000000fffff984 */ /* 0x000fe20000000800 */
[----:B------:R-:W-:Y:S01]  /*2370*/  @!PT LDS RZ, [RZ] ;  /* 0x00000000fffff984 */ /* 0x000fe20000000800 */
[----:B------:R-:W-:Y:S01]  /*2380*/  @!PT LDS RZ, [RZ] ;  /* 0x00000000fffff984 */ /* 0x000fe20000000800 */
[----:B------:R3:W-:Y:S06]  /*2390*/  MEMBAR.ALL.CTA ;  /* 0x0000000000007992 */ /* 0x0007ec0000008000 */
[----:B---3--:R-:W3:Y:S01]  /*23a0*/  FENCE.VIEW.ASYNC.S ;  /* 0x00000000000073c6 */ /* 0x008ee20000000000 */
[----:B--2---:R-:W-:-:S13]  /*23b0*/  LOP3.LUT P0, RZ, R6, 0x1, RZ, 0xc0, !PT ;  /* 0x0000000106ff7812 */ /* 0x004fda000780c0ff */
[----:B---3--:R-:W-:Y:S01]  /*23c0*/  VOTEU.ANY UP1, P0 ;  /* 0x0000000000ff7886 */ /* 0x008fe20000020100 */
[----:B------:R-:W-:-:S13]  /*23d0*/  PLOP3.LUT P0, PT, PT, PT, UP1, 0x80, 0x8 ;  /* 0x000000000008781c */ /* 0x000fda0003f0f018 */
[----:B-1----:R-:W-:Y:S02]  /*23e0*/  @P0 LOP3.LUT R0, R5, 0xffff, RZ, 0xc0, !PT ;  /* 0x0000ffff05000812 */ /* 0x002fe400078ec0ff */
[----:B------:R-:W-:Y:S02]  /*23f0*/  @P0 MOV R2, R4 ;  /* 0x0000000400020202 */ /* 0x000fe40000000f00 */
[----:B------:R-:W-:Y:S01]  /*2400*/  @P0 R2UR UR7, R0 ;  /* 0x00000000000702ca */ /* 0x000fe200000e0000 */
[----:B------:R-:W-:Y:S01]  /*2410*/  VIADD R0, R3, 0x1a0 ;  /* 0x000001a003007836 */ /* 0x000fe20000000000 */
[----:B------:R-:W-:Y:S02]  /*2420*/  @P0 SHF.R.U32.HI R4, RZ, 0x10, R5 ;  /* 0x00000010ff040819 */ /* 0x000fe40000011605 */
[----:B------:R-:W-:Y:S02]  /*2430*/  @P0 R2UR UR8, R2 ;  /* 0x00000000020802ca */ /* 0x000fe400000e0000 */
[----:B------:R-:W-:-:S02]  /*2440*/  PRMT R0, RZ, 0x654, R0 ;  /* 0x00000654ff007816 */ /* 0x000fc40000000000 */
[----:B------:R-:W-:Y:S02]  /*2450*/  @P0 R2UR UR5, R4 ;  /* 0x00000000040502ca */ /* 0x000fe400000e0000 */
[----:B------:R1:W-:Y:S03]  /*2460*/  SYNCS.ARRIVE.TRANS64.RED.A1T0 RZ, [R0+URZ], RZ ;  /* 0x000000ff00ff79a7 */ /* 0x0003e600081004ff */
[----:B------:R-:W-:-:S04]  /*2470*/  @UP1 UMOV UR31, UR7 ;  /* 0x00000007001f1c82 */ /* 0x000fc80008000000 */
[----:B------:R-:W-:-:S04]  /*2480*/  @UP1 UMOV UR37, UR8 ;  /* 0x0000000800251c82 */ /* 0x000fc80008000000 */
[----:B------:R-:W-:Y:S01]  /*2490*/  @UP1 UMOV UR36, UR5 ;  /* 0x0000000500241c82 */ /* 0x000fe20008000000 */
[----:B------:R-:W-:Y:S05]  /*24a0*/  BRA.U !UP0, `(.L_x_41) ;  /* 0x0000000108d47547 */ /* 0x000fea000b800000 */
[----:B------:R-:W2:Y:S01]  /*24b0*/  LDCU.128 UR16, c[0x0][0xb10] ;  /* 0x00016200ff1077ac */ /* 0x000ea20008000c00 */
[----:B------:R-:W3:Y:S01]  /*24c0*/  LDCU UR28, c[0x0][0xb20] ;  /* 0x00016400ff1c77ac */ /* 0x000ee20008000800 */
[----:B------:R-:W4:Y:S01]  /*24d0*/  LDCU UR20, c[0x0][0xb0c] ;  /* 0x00016180ff1477ac */ /* 0x000f220008000800 */
[----:B------:R-:W1:Y:S01]  /*24e0*/  LDCU.64 UR10, c[0x0][0xb28] ;  /* 0x00016500ff0a77ac */ /* 0x000e620008000a00 */
[----:B------:R-:W-:Y:S02]  /*24f0*/  UISETP.NE.AND UP3, UPT, UR21, 0x1, UPT ;  /* 0x000000011500788c */ /* 0x000fe4000bf65270 */
[----:B--2---:R-:W-:Y:S02]  /*2500*/  UIMAD.WIDE.U32 UR12, UR38, UR19, URZ ;  /* 0x00000013260c72a5 */ /* 0x004fe4000f8e00ff */
[----:B------:R-:W-:Y:S02]  /*2510*/  UIMAD.WIDE.U32 UR8, UR39, UR16, URZ ;  /* 0x00000010270872a5 */ /* 0x000fe4000f8e00ff */
[----:B------:R-:W-:-:S02]  /*2520*/  UISETP.NE.AND UP0, UPT, UR18, 0x1, UPT ;  /* 0x000000011200788c */ /* 0x000fc4000bf05270 */
[----:B------:R-:W-:Y:S01]  /*2530*/  UIMAD.WIDE.U32 UR24, UR31, UR19, URZ ;  /* 0x000000131f1872a5 */ /* 0x000fe2000f8e00ff */
[----:B------:R-:W-:Y:S02]  /*2540*/  UMOV UR12, UR13 ;  /* 0x0000000d000c7c82 */ /* 0x000fe40008000000 */
[----:B------:R-:W-:Y:S01]  /*2550*/  UMOV UR8, UR9 ;  /* 0x0000000900087c82 */ /* 0x000fe20008000000 */
[----:B---3--:R-:W-:Y:S02]  /*2560*/  USHF.R.U32.HI UR12, URZ, UR28, UR12 ;  /* 0x0000001cff0c7299 */ /* 0x008fe4000801160c */
[----:B----4-:R-:W-:Y:S02]  /*2570*/  UISETP.NE.AND UP2, UPT, UR20, 0x1, UPT ;  /* 0x000000011400788c */ /* 0x010fe4000bf45270 */
[----:B------:R-:W-:Y:S02]  /*2580*/  USHF.R.U32.HI UR8, URZ, UR17, UR8 ;  /* 0x00000011ff087299 */ /* 0x000fe40008011608 */
[----:B------:R-:W-:-:S02]  /*2590*/  USEL UR7, UR38, UR12, !UP0 ;  /* 0x0000000c26077287 */ /* 0x000fc4000c000000 */
[----:B------:R-:W-:Y:S02]  /*25a0*/  USEL UR8, UR39, UR8, !UP2 ;  /* 0x0000000827087287 */ /* 0x000fe4000d000000 */
[----:B-1----:R-:W-:Y:S01]  /*25b0*/  UIMAD.WIDE.U32 UR12, UR7, UR10, URZ ;  /* 0x0000000a070c72a5 */ /* 0x002fe2000f8e00ff */
[----:B------:R-:W-:Y:S01]  /*25c0*/  UMOV UR5, UR25 ;  /* 0x0000001900057c82 */ /* 0x000fe20008000000 */
[----:B------:R-:W-:Y:S02]  /*25d0*/  UIMAD.WIDE.U32 UR22, UR37, UR16, URZ ;  /* 0x00000010251672a5 */ /* 0x000fe4000f8e00ff */
[----:B------:R-:W-:-:S03]  /*25e0*/  UIMAD.WIDE.U32 UR24, UR8, UR10, URZ ;  /* 0x0000000a081872a5 */ /* 0x000fc6000f8e00ff */
[----:B------:R-:W-:Y:S01]  /*25f0*/  UMOV UR12, UR13 ;  /* 0x0000000d000c7c82 */ /* 0x000fe20008000000 */
[----:B------:R-:W-:Y:S02]  /*2600*/  USHF.R.U32.HI UR5, URZ, UR28, UR5 ;  /* 0x0000001cff057299 */ /* 0x000fe40008011605 */
[----:B------:R-:W-:Y:S01]  /*2610*/  @UP3 USHF.R.U32.HI UR7, URZ, UR11, UR12 ;  /* 0x0000000bff073299 */ /* 0x000fe2000801160c */
[----:B------:R-:W-:Y:S01]  /*2620*/  UMOV UR22, UR23 ;  /* 0x0000001700167c82 */ /* 0x000fe20008000000 */
[----:B------:R-:W-:Y:S01]  /*2630*/  UMOV UR24, UR25 ;  /* 0x0000001900187c82 */ /* 0x000fe20008000000 */
[----:B------:R-:W-:Y:S02]  /*2640*/  USHF.R.U32.HI UR17, URZ, UR17, UR22 ;  /* 0x00000011ff117299 */ /* 0x000fe40008011616 */
[----:B------:R-:W-:Y:S02]  /*2650*/  USEL UR5, UR31, UR5, !UP0 ;  /* 0x000000051f057287 */ /* 0x000fe4000c000000 */
[----:B------:R-:W-:-:S02]  /*2660*/  @UP3 USHF.R.U32.HI UR8, URZ, UR11, UR24 ;  /* 0x0000000bff083299 */ /* 0x000fc40008011618 */
[----:B------:R-:W-:Y:S02]  /*2670*/  UIMAD UR9, UR21, UR7, URZ ;  /* 0x00000007150972a4 */ /* 0x000fe4000f8e02ff */
[----:B------:R-:W-:Y:S02]  /*2680*/  USEL UR7, UR37, UR17, !UP2 ;  /* 0x0000001125077287 */ /* 0x000fe4000d000000 */
[----:B------:R-:W-:Y:S02]  /*2690*/  UIMAD UR12, UR21, UR8, URZ ;  /* 0x00000008150c72a4 */ /* 0x000fe4000f8e02ff */
[----:B------:R-:W-:Y:S02]  /*26a0*/  UISETP.GE.AND UP0, UPT, UR5, UR9, UPT ;  /* 0x000000090500728c */ /* 0x000fe4000bf06270 */
[----:B------:R-:W-:Y:S02]  /*26b0*/  UIMAD.WIDE.U32 UR16, UR5, UR10, URZ ;  /* 0x0000000a051072a5 */ /* 0x000fe4000f8e00ff */
[----:B------:R-:W-:-:S02]  /*26c0*/  UISETP.GE.OR UP0, UPT, UR7, UR12, UP0 ;  /* 0x0000000c0700728c */ /* 0x000fc40008706670 */
[----:B------:R-:W-:Y:S02]  /*26d0*/  UIMAD.WIDE.U32 UR12, UR7, UR10, URZ ;  /* 0x0000000a070c72a5 */ /* 0x000fe4000f8e00ff */
[----:B------:R-:W-:Y:S01]  /*26e0*/  UIADD3 UR16, UPT, UPT, -UR5, URZ, URZ ;  /* 0x000000ff05107290 */ /* 0x000fe2000fffe1ff */
[----:B------:R-:W-:Y:S01]  /*26f0*/  UMOV UR10, UR17 ;  /* 0x00000011000a7c82 */ /* 0x000fe20008000000 */
[----:B------:R-:W-:Y:S02]  /*2700*/  UIADD3 UR12, UPT, UPT, -UR7, URZ, URZ ;  /* 0x000000ff070c7290 */ /* 0x000fe4000fffe1ff */
        /* <DEDUP_REMOVED lines=15> */
.L_x_41:
[----:B------:R-:W2:Y:S02]  /*2800*/  LDCU UR5, c[0x0][0xb30] ;  /* 0x00016600ff0577ac */ /* 0x000ea40008000800 */
[----:B--2---:R-:W-:-:S09]  /*2810*/  UISETP.NE.AND UP0, UPT, UR5, 0x1, UPT ;  /* 0x000000010500788c */ /* 0x004fd2000bf05270 */
[----:B------:R-:W-:Y:S05]  /*2820*/  BRA.U UP0, `(.L_x_42) ;  /* 0x0000000100447547 */ /* 0x000fea000b800000 */
[----:B------:R-:W2:Y:S01]  /*2830*/  LDCU.128 UR16, c[0x0][0xb10] ;  /* 0x00016200ff1077ac */ /* 0x000ea20008000c00 */
[----:B------:R-:W3:Y:S01]  /*2840*/  LDCU UR12, c[0x0][0xb0c] ;  /* 0x00016180ff0c77ac */ /* 0x000ee20008000800 */
[----:B------:R-:W4:Y:S01]  /*2850*/  LDCU UR13, c[0x0][0xb20] ;  /* 0x00016400ff0d77ac */ /* 0x000f220008000800 */
[----:B--2---:R-:W-:Y:S02]  /*2860*/  UIMAD.WIDE.U32 UR10, UR37, UR16, URZ ;  /* 0x00000010250a72a5 */ /* 0x004fe4000f8e00ff */
[----:B------:R-:W-:Y:S02]  /*2870*/  UIMAD.WIDE.U32 UR8, UR31, UR19, URZ ;  /* 0x000000131f0872a5 */ /* 0x000fe4000f8e00ff */
[----:B---3--:R-:W-:Y:S02]  /*2880*/  UISETP.NE.AND UP2, UPT, UR12, 0x1, UPT ;  /* 0x000000010c00788c */ /* 0x008fe4000bf45270 */
[----:B------:R-:W-:Y:S01]  /*2890*/  UISETP.NE.AND UP0, UPT, UR18, 0x1, UPT ;  /* 0x000000011200788c */ /* 0x000fe2000bf05270 */
[----:B------:R-:W-:-:S02]  /*28a0*/  UMOV UR7, UR11 ;  /* 0x0000000b00077c82 */ /* 0x000fc40008000000 */
[----:B------:R-:W-:Y:S01]  /*28b0*/  UMOV UR5, UR9 ;  /* 0x0000000900057c82 */ /* 0x000fe20008000000 */
[----:B------:R-:W-:Y:S02]  /*28c0*/  USHF.R.U32.HI UR7, URZ, UR17, UR7 ;  /* 0x00000011ff077299 */ /* 0x000fe40008011607 */
[----:B----4-:R-:W-:Y:S02]  /*28d0*/  USHF.R.U32.HI UR5, URZ, UR13, UR5 ;  /* 0x0000000dff057299 */ /* 0x010fe40008011605 */
[----:B------:R-:W-:Y:S02]  /*28e0*/  USEL UR7, UR37, UR7, !UP2 ;  /* 0x0000000725077287 */ /* 0x000fe4000d000000 */
[----:B------:R-:W-:-:S04]  /*28f0*/  USEL UR5, UR31, UR5, !UP0 ;  /* 0x000000051f057287 */ /* 0x000fc8000c000000 */
[----:B------:R-:W-:Y:S02]  /*2900*/  UIADD3 UR8, UPT, UPT, UR7, -UR5, URZ ;  /* 0x8000000507087290 */ /* 0x000fe4000fffe0ff */
[----:B------:R-:W-:Y:S02]  /*2910*/  UIADD3 UR5, UPT, UPT, -UR7, UR5, URZ ;  /* 0x0000000507057290 */ /* 0x000fe4000fffe1ff */
[----:B------:R-:W-:Y:S02]  /*2920*/  UIMAD UR31, UR8, UR18, UR31 ;  /* 0x00000012081f72a4 */ /* 0x000fe4000f8e021f */
[----:B------:R-:W-:-:S12]  /*2930*/  UIMAD UR37, UR5, UR12, UR37 ;  /* 0x0000000c052572a4 */ /* 0x000fd8000f8e0225 */
.L_x_42:
[----:B------:R-:W-:Y:S01]  /*2940*/  VIADD R11, R11, 0x1 ;  /* 0x000000010b0b7836 */ /* 0x000fe20000000000 */
[----:B------:R-:W-:Y:S01]  /*2950*/  PLOP3.LUT P1, PT, PT, PT, PT, 0x80, 0x8 ;  /* 0x000000000008781c */ /* 0x000fe20003f2f070 */
[----:B------:R-:W-:Y:S02]  /*2960*/  UIADD3 UR47, UPT, UPT, UR37, UR61, URZ ;  /* 0x0000003d252f7290 */ /* 0x000fe4000fffe0ff */
[----:B------:R-:W-:Y:S01]  /*2970*/  UIADD3 UR48, UPT, UPT, UR31, UR62, URZ ;  /* 0x0000003e1f307290 */ /* 0x000fe2000fffe0ff */
[----:B------:R-:W-:-:S04]  /*2980*/  ISETP.NE.AND P0, PT, R11, 0x2, PT ;  /* 0x000000020b00780c */ /* 0x000fc80003f05270 */
[----:B-1----:R-:W-:Y:S02]  /*2990*/  SEL R0, RZ, 0x1, P0 ;  /* 0x00000001ff007807 */ /* 0x002fe40000000000 */
[----:B------:R-:W-:Y:S02]  /*29a0*/  SEL R11, R11, RZ, P0 ;  /* 0x000000ff0b0b7207 */ /* 0x000fe40000000000 */
[----:B------:R-:W-:Y:S01]  /*29b0*/  LOP3.LUT R10, R10, R0, RZ, 0x3c, !PT ;  /* 0x000000000a0a7212 */ /* 0x000fe200078e3cff */
[----:B------:R-:W-:Y:S06]  /*29c0*/  BRA.U UP1, `(.L_x_43) ;  /* 0xfffffff101307547 */ /* 0x000fec000b83ffff */
[----:B------:R-:W-:Y:S01]  /*29d0*/  UIADD3 UR7, UPT, UPT, UR4, 0xb0, URZ ;  /* 0x000000b004077890 */ /* 0x000fe2000fffe0ff */
[----:B------:R-:W-:-:S03]  /*29e0*/  SHF.L.U32 R2, R12, 0x1f, RZ ;  /* 0x0000001f0c027819 */ /* 0x000fc600000006ff */
[----:B------:R-:W-:-:S09]  /*29f0*/  ULEA UR4, UR6, UR7, 0x3 ;  /* 0x0000000706047291 */ /* 0x000fd2000f8e18ff */
[----:B------:R-:W1:Y:S02]  /*2a00*/  SYNCS.PHASECHK.TRANS64.TRYWAIT P0, [UR4], R2 ;  /* 0x00000002ff0075a7 */ /* 0x000e640008001104 */
[----:B-1----:R-:W-:Y:S05]  /*2a10*/  @!P0 BRA `(.L_x_44) ;  /* 0x0000008000988947 */ /* 0x002fea0003800000 */
.L_x_147:
[----:B------:R-:W-:-:S04]  /*2a20*/  UIADD3 UR4, UPT, UPT, UR6, 0x1, URZ ;  /* 0x0000000106047890 */ /* 0x000fc8000fffe0ff */
[----:B------:R-:W-:-:S04]  /*2a30*/  UISETP.NE.AND UP0, UPT, UR4, 0x16, UPT ;  /* 0x000000160400788c */ /* 0x000fc8000bf05270 */
[----:B------:R-:W-:Y:S02]  /*2a40*/  USEL UR6, URZ, 0x1, UP0 ;  /* 0x00000001ff067887 */ /* 0x000fe40008000000 */
[----:B------:R-:W-:-:S04]  /*2a50*/  USEL UR4, UR4, URZ, UP0 ;  /* 0x000000ff04047287 */ /* 0x000fc80008000000 */
[----:B------:R-:W-:Y:S01]  /*2a60*/  ULEA UR5, UR4, UR7, 0x3 ;  /* 0x0000000704057291 */ /* 0x000fe2000f8e18ff */
[----:B-1----:R-:W-:-:S04]  /*2a70*/  LOP3.LUT R2, R12, UR6, RZ, 0x3c, !PT ;  /* 0x000000060c027c12 */ /* 0x002fc8000f8e3cff */
[----:B------:R-:W-:-:S04]  /*2a80*/  SHF.L.U32 R3, R2, 0x1f, RZ ;  /* 0x0000001f02037819 */ /* 0x000fc800000006ff */
[----:B------:R-:W1:Y:S02]  /*2a90*/  SYNCS.PHASECHK.TRANS64.TRYWAIT P0, [UR5], R3 ;  /* 0x00000003ff0075a7 */ /* 0x000e640008001105 */
[----:B-1----:R-:W-:Y:S05]  /*2aa0*/  @!P0 BRA `(.L_x_45) ;  /* 0x00000080008c8947 */ /* 0x002fea0003800000 */
.L_x_149:
[----:B------:R-:W-:-:S04]  /*2ab0*/  UIADD3 UR4, UPT, UPT, UR4, 0x1, URZ ;  /* 0x0000000104047890 */ /* 0x000fc8000fffe0ff */
[----:B------:R-:W-:-:S04]  /*2ac0*/  UISETP.NE.AND UP0, UPT, UR4, 0x16, UPT ;  /* 0x000000160400788c */ /* 0x000fc8000bf05270 */
[----:B------:R-:W-:Y:S02]  /*2ad0*/  USEL UR6, URZ, 0x1, UP0 ;  /* 0x00000001ff067887 */ /* 0x000fe40008000000 */
[----:B------:R-:W-:-:S04]  /*2ae0*/  USEL UR4, UR4, URZ, UP0 ;  /* 0x000000ff04047287 */ /* 0x000fc80008000000 */
[----:B------:R-:W-:Y:S01]  /*2af0*/  ULEA UR5, UR4, UR7, 0x3 ;  /* 0x0000000704057291 */ /* 0x000fe2000f8e18ff */
[----:B------:R-:W-:-:S04]  /*2b00*/  LOP3.LUT R2, R2, UR6, RZ, 0x3c, !PT ;  /* 0x0000000602027c12 */ /* 0x000fc8000f8e3cff */
[----:B-1----:R-:W-:-:S04]  /*2b10*/  SHF.L.U32 R3, R2, 0x1f, RZ ;  /* 0x0000001f02037819 */ /* 0x002fc800000006ff */
[----:B------:R-:W1:Y:S02]  /*2b20*/  SYNCS.PHASECHK.TRANS64.TRYWAIT P0, [UR5], R3 ;  /* 0x00000003ff0075a7 */ /* 0x000e640008001105 */
[----:B-1----:R-:W-:Y:S05]  /*2b30*/  @!P0 BRA `(.L_x_46) ;  /* 0x0000008000808947 */ /* 0x002fea0003800000 */
.L_x_151:
        /* <DEDUP_REMOVED lines=9> */
.L_x_153:
        /* <DEDUP_REMOVED lines=9> */
.L_x_155:
        /* <DEDUP_REMOVED lines=9> */
.L_x_157:
        /* <DEDUP_REMOVED lines=9> */
.L_x_159:
        /* <DEDUP_REMOVED lines=9> */
.L_x_161:
        /* <DEDUP_REMOVED lines=9> */
.L_x_163:
        /* <DEDUP_REMOVED lines=9> */
.L_x_165:
        /* <DEDUP_REMOVED lines=9> */
.L_x_167:
        /* <DEDUP_REMOVED lines=9> */
.L_x_169:
        /* <DEDUP_REMOVED lines=9> */
.L_x_171:
        /* <DEDUP_REMOVED lines=9> */
.L_x_173:
        /* <DEDUP_REMOVED lines=9> */
.L_x_175:
        /* <DEDUP_REMOVED lines=9> */
.L_x_177:
        /* <DEDUP_REMOVED lines=9> */
.L_x_179:
        /* <DEDUP_REMOVED lines=9> */
.L_x_181:
        /* <DEDUP_REMOVED lines=9> */
.L_x_183:
        /* <DEDUP_REMOVED lines=9> */
.L_x_185:
        /* <DEDUP_REMOVED lines=9> */
.L_x_187:
[----:B------:R-:W-:-:S04]  /*3560*/  UIADD3 UR4, UPT, UPT, UR4, 0x1, URZ ;  /* 0x0000000104047890 */ /* 0x000fc8000fffe0ff */
[----:B------:R-:W-:-:S04]  /*3570*/  UISETP.NE.AND UP0, UPT, UR4, 0x16, UPT ;  /* 0x000000160400788c */ /* 0x000fc8000bf05270 */
[----:B------:R-:W-:Y:S02]  /*3580*/  USEL UR5, URZ, 0x1, UP0 ;  /* 0x00000001ff057887 */ /* 0x000fe40008000000 */
[----:B------:R-:W-:-:S04]  /*3590*/  USEL UR4, UR4, URZ, UP0 ;  /* 0x000000ff04047287 */ /* 0x000fc80008000000 */
[----:B------:R-:W-:Y:S01]  /*35a0*/  ULEA UR4, UR4, UR7, 0x3 ;  /* 0x0000000704047291 */ /* 0x000fe2000f8e18ff */
[----:B------:R-:W-:-:S04]  /*35b0*/  LOP3.LUT R2, R2, UR5, RZ, 0x3c, !PT ;  /* 0x0000000502027c12 */ /* 0x000fc8000f8e3cff */
[----:B------:R-:W-:Y:S01]  /*35c0*/  SHF.L.U32 R2, R2, 0x1f, RZ ;  /* 0x0000001f02027819 */ /* 0x000fe200000006ff */
[----:B-1----:R-:W-:-:S07]  /*35d0*/  IMAD.U32 R0, RZ, RZ, UR4 ;  /* 0x00000004ff007e24 */ /* 0x002fce000f8e00ff */
.L_x_65:
[----:B-1----:R1:W2:Y:S02]  /*35e0*/  SYNCS.PHASECHK.TRANS64.TRYWAIT P0, [R0+URZ], R2 ;  /* 0x00000002000075a7 */ /* 0x0022a400080011ff */
[----:B--2---:R-:W-:Y:S05]  /*35f0*/  @!P0 NANOSLEEP.SYNCS 0x989680 ;  /* 0x009896800000895d */ /* 0x004fea0003900000 */
[----:B------:R-:W2:Y:S02]  /*3600*/  @!P0 SYNCS.PHASECHK.TRANS64 P0, [R0+URZ], R2 ;  /* 0x00000002000085a7 */ /* 0x000ea400080010ff */
[----:B--2---:R-:W-:Y:S05]  /*3610*/  @P0 EXIT ;  /* 0x000000000000094d */ /* 0x004fea0003800000 */
[----:B------:R-:W-:Y:S05]  /*3620*/  BRA `(.L_x_65) ;  /* 0xfffffffc00ec7947 */ /* 0x000fea000383ffff */
.L_x_23:
[----:B------:R-:W-:-:S04]  /*3630*/  UISETP.NE.AND UP0, UPT, UR15, URZ, UPT ;  /* 0x000000ff0f00728c */ /* 0x000fc8000bf05270 */
[----:B------:R-:W-:-:S09]  /*3640*/  UISETP.NE.OR UP0, UPT, UR14, 0x1, UP0 ;  /* 0x000000010e00788c */ /* 0x000fd20008705670 */
[----:B------:R-:W-:Y:S05]  /*3650*/  BRA.U UP0, `(.L_x_66) ;  /* 0x0000000500487547 */ /* 0x000fea000b800000 */
[----:B------:R-:W-:Y:S01]  /*3660*/  ISETP.GE.U32.AND P2, PT, R0, 0x2, PT ;  /* 0x000000020000780c */ /* 0x000fe20003f46070 */
[----:B------:R-:W-:Y:S01]  /*3670*/  IMAD.MOV.U32 R12, RZ, RZ, 0x1 ;  /* 0x00000001ff0c7424 */ /* 0x000fe200078e00ff */
[----:B------:R-:W-:Y:S02]  /*3680*/  CS2R R10, SRZ ;  /* 0x00000000000a7805 */ /* 0x000fe4000001ff00 */
[----:B------:R-:W-:Y:S01]  /*3690*/  CS2R R8, SRZ ;  /* 0x0000000000087805 */ /* 0x000fe2000001ff00 */
[----:B------:R-:W-:Y:S01]  /*36a0*/  UMOV UR4, 0x400 ;  /* 0x0000040000047882 */ /* 0x000fe20000000000 */
[----:B------:R-:W-:Y:S01]  /*36b0*/  UMOV UR5, URZ ;  /* 0x000000ff00057c82 */ /* 0x000fe20008000000 */
[----:B------:R-:W-:-:S12]  /*36c0*/  ULEA UR15, UR15, UR4, 0x18 ;  /* 0x000000040f0f7291 */ /* 0x000fd8000f8ec0ff */
.L_x_70:
[----:B------:R-:W-:Y:S02]  /*36d0*/  LEA R2, R8, UR15, 0x3 ;  /* 0x0000000f08027c11 */ /* 0x000fe4000f8e18ff */
[----:B------:R-:W-:-:S03]  /*36e0*/  SHF.L.U32 R4, R9, 0x1f, RZ ;  /* 0x0000001f09047819 */ /* 0x000fc600000006ff */
[----:B------:R-:W-:Y:S01]  /*36f0*/  VIADD R5, R2, 0x1f0 ;  /* 0x000001f002057836 */ /* 0x000fe20000000000 */
[----:B------:R-:W1:Y:S02]  /*3700*/  SYNCS.PHASECHK.TRANS64.TRYWAIT P0, [R2+URZ+0x1e0], R4 ;  /* 0x0001e004020075a7 */ /* 0x000e6400080011ff */
[----:B-1----:R-:W-:Y:S05]  /*3710*/  @!P0 BRA `(.L_x_67) ;  /* 0x0000007c00508947 */ /* 0x002fea0003800000 */
.L_x_188:
[----:B------:R-:W-:Y:S01]  /*3720*/  ULEA UR4, UR5, UR15, 0x3 ;  /* 0x0000000f05047291 */ /* 0x000fe2000f8e18ff */
[----:B-1----:R-:W-:Y:S01]  /*3730*/  PRMT R2, RZ, 0x654, R5 ;  /* 0x00000654ff027816 */ /* 0x002fe20000000005 */
[----:B------:R-:W-:Y:S01]  /*3740*/  @!P2 IMAD.MOV.U32 R4, RZ, RZ, 0x10 ;  /* 0x00000010ff04a424 */ /* 0x000fe200078e00ff */
[----:B------:R-:W-:Y:S01]  /*3750*/  SHF.L.U32 R5, R12, 0x1f, RZ ;  /* 0x0000001f0c057819 */ /* 0x000fe200000006ff */
[----:B------:R-:W-:Y:S01]  /*3760*/  UIADD3 UR6, UPT, UPT, UR4, 0x190, URZ ;  /* 0x0000019004067890 */ /* 0x000fe2000fffe0ff */
[----:B------:R1:W-:Y:S05]  /*3770*/  SYNCS.ARRIVE.TRANS64.RED.A1T0 RZ, [R2+URZ], RZ ;  /* 0x000000ff02ff79a7 */ /* 0x0003ea00081004ff */
[----:B------:R-:W-:Y:S01]  /*3780*/  IMAD.U32 R6, RZ, RZ, UR6 ;  /* 0x00000006ff067e24 */ /* 0x000fe2000f8e00ff */
[----:B------:R-:W2:Y:S04]  /*3790*/  SYNCS.PHASECHK.TRANS64.TRYWAIT P0, [UR4+0x1a0], R5 ;  /* 0x0001a005ff0075a7 */ /* 0x000ea80008001104 */
[----:B------:R-:W-:Y:S01]  /*37a0*/  PRMT R6, R0, 0x654, R6 ;  /* 0x0000065400067816 */ /* 0x000fe20000000006 */
[----:B-12---:R-:W-:Y:S06]  /*37b0*/  @!P0 BRA `(.L_x_68) ;  /* 0x0000007c003c8947 */ /* 0x006fec0003800000 */
.L_x_190:
[----:B------:R-:W-:Y:S01]  /*37c0*/  ULEA UR6, UR5, UR15, 0x4 ;  /* 0x0000000f05067291 */ /* 0x000fe2000f8e20ff */
[----:B------:R-:W-:Y:S01]  /*37d0*/  SEL R3, R6, R3, !P2 ;  /* 0x0000000306037207 */ /* 0x000fe20005000000 */
[----:B------:R-:W-:Y:S01]  /*37e0*/  UIADD3 UR7, UPT, UPT, UR4, 0x190, URZ ;  /* 0x0000019004077890 */ /* 0x000fe2000fffe0ff */
[----:B-1----:R-:W-:Y:S01]  /*37f0*/  LEA R2, R11, UR15, 0x3 ;  /* 0x0000000f0b027c11 */ /* 0x002fe2000f8e18ff */
[----:B------:R-:W-:Y:S01]  /*3800*/  UIADD3 UR6, UPT, UPT, UR6, 0x210, URZ ;  /* 0x0000021006067890 */ /* 0x000fe2000fffe0ff */
[----:B------:R1:W-:Y:S01]  /*3810*/  @!P2 SYNCS.ARRIVE.TRANS64.RED RZ, [R3+URZ], R4 ;  /* 0x0000000403ffa9a7 */ /* 0x0003e200080004ff */
[----:B------:R-:W-:Y:S01]  /*3820*/  UIADD3 UR4, UPT, UPT, UR5, 0x1, URZ ;  /* 0x0000000105047890 */ /* 0x000fe2000fffe0ff */
[----:B------:R-:W-:-:S03]  /*3830*/  VIADD R8, R8, 0x1 ;  /* 0x0000000108087836 */ /* 0x000fc60000000000 */
[----:B------:R-:W-:Y:S02]  /*3840*/  UISETP.NE.AND UP0, UPT, UR4, 0x2, UPT ;  /* 0x000000020400788c */ /* 0x000fe4000bf05270 */
[----:B------:R-:W-:Y:S01]  /*3850*/  ISETP.NE.AND P0, PT, R8, 0x2, PT ;  /* 0x000000020800780c */ /* 0x000fe20003f05270 */
[----:B------:R-:W-:Y:S06]  /*3860*/  UGETNEXTWORKID.BROADCAST [UR6], [UR7] ;  /* 0x00000000060073ca */ /* 0x000fec0008000100 */
[----:B------:R-:W-:Y:S02]  /*3870*/  USEL UR6, URZ, 0x1, UP0 ;  /* 0x00000001ff067887 */ /* 0x000fe40008000000 */
[----:B------:R-:W-:-:S04]  /*3880*/  USEL UR5, UR4, URZ, UP0 ;  /* 0x000000ff04057287 */ /* 0x000fc80008000000 */
[----:B------:R-:W-:Y:S02]  /*3890*/  LOP3.LUT R12, R12, UR6, RZ, 0x3c, !PT ;  /* 0x000000060c0c7c12 */ /* 0x000fe4000f8e3cff */
[----:B-1----:R-:W-:-:S04]  /*38a0*/  SHF.L.U32 R4, R10, 0x1f, RZ ;  /* 0x0000001f0a047819 */ /* 0x002fc800000006ff */
[----:B------:R-:W1:Y:S02]  /*38b0*/  SYNCS.PHASECHK.TRANS64.TRYWAIT P1, [R2+URZ+0x190], R4 ;  /* 0x00019004020075a7 */ /* 0x000e6400080211ff */
[----:B-1----:R-:W-:Y:S05]  /*38c0*/  @!P1 BRA `(.L_x_69) ;  /* 0x0000007c00109947 */ /* 0x002fea0003800000 */
.L_x_191:
[C---:B-1----:R-:W-:Y:S01]  /*38d0*/  LEA R4, R11.reuse, UR15, 0x4 ;  /* 0x0000000f0b047c11 */ /* 0x042fe2000f8e20ff */
[----:B------:R-:W-:Y:S01]  /*38e0*/  VIADD R2, R2, 0x1a0 ;  /* 0x000001a002027836 */ /* 0x000fe20000000000 */
[----:B------:R-:W-:Y:S01]  /*38f0*/  SEL R8, R8, RZ, P0 ;  /* 0x000000ff08087207 */ /* 0x000fe20000000000 */
[----:B------:R-:W-:-:S03]  /*3900*/  VIADD R11, R11, 0x1 ;  /* 0x000000010b0b7836 */ /* 0x000fc60000000000 */
[----:B------:R-:W1:Y:S01]  /*3910*/  LDS.128 R4, [R4+0x210] ;  /* 0x0002100004047984 */ /* 0x000e620000000c00 */
[----:B------:R-:W-:Y:S02]  /*3920*/  PRMT R2, RZ, 0x654, R2 ;  /* 0x00000654ff027816 */ /* 0x000fe40000000002 */
[C---:B------:R-:W-:Y:S01]  /*3930*/  ISETP.NE.AND P1, PT, R11.reuse, 0x2, PT ;  /* 0x000000020b00780c */ /* 0x040fe20003f25270 */
[----:B------:R-:W-:Y:S01]  /*3940*/  @!PT LDS RZ, [RZ] ;  /* 0x00000000fffff984 */ /* 0x000fe20000000800 */
[----:B------:R-:W-:Y:S01]  /*3950*/  @!PT LDS RZ, [RZ] ;  /* 0x00000000fffff984 */ /* 0x000fe20000000800 */
[----:B------:R-:W-:Y:S01]  /*3960*/  @!PT LDS RZ, [RZ] ;  /* 0x00000000fffff984 */ /* 0x000fe20000000800 */
[----:B------:R-:W-:Y:S01]  /*3970*/  @!PT LDS RZ, [RZ] ;  /* 0x00000000fffff984 */ /* 0x000fe20000000800 */
[----:B------:R2:W-:Y:S06]  /*3980*/  MEMBAR.ALL.CTA ;  /* 0x0000000000007992 */ /* 0x0005ec0000008000 */
[----:B--2---:R-:W2:Y:S01]  /*3990*/  FENCE.VIEW.ASYNC.S ;  /* 0x00000000000073c6 */ /* 0x004ea20000000000 */
[----:B------:R-:W-:Y:S01]  /*39a0*/  SEL R11, R11, RZ, P1 ;  /* 0x000000ff0b0b7207 */ /* 0x000fe20000800000 */
[----:B--2---:R2:W-:Y:S01]  /*39b0*/  SYNCS.ARRIVE.TRANS64.RED.A1T0 RZ, [R2+URZ], RZ ;  /* 0x000000ff02ff79a7 */ /* 0x0045e200081004ff */
[----:B-1----:R-:W-:-:S02]  /*39c0*/  LOP3.LUT P3, RZ, R6, 0x1, RZ, 0xc0, !PT ;  /* 0x0000000106ff7812 */ /* 0x002fc4000786c0ff */
[----:B------:R-:W-:-:S04]  /*39d0*/  SEL R4, RZ, 0x1, P1 ;  /* 0x00000001ff047807 */ /* 0x000fc80000800000 */
[----:B------:R-:W-:Y:S02]  /*39e0*/  LOP3.LUT R10, R10, R4, RZ, 0x3c, !PT ;  /* 0x000000040a0a7212 */ /* 0x000fe400078e3cff */
[----:B--2---:R-:W-:-:S04]  /*39f0*/  SEL R2, RZ, 0x1, P0 ;  /* 0x00000001ff027807 */ /* 0x004fc80000000000 */
[----:B------:R-:W-:Y:S01]  /*3a00*/  LOP3.LUT R9, R9, R2, RZ, 0x3c, !PT ;  /* 0x0000000209097212 */ /* 0x000fe200078e3cff */
[----:B------:R-:W-:Y:S06]  /*3a10*/  @P3 BRA `(.L_x_70) ;  /* 0xfffffffc002c3947 */ /* 0x000fec000383ffff */
[----:B------:R-:W-:Y:S01]  /*3a20*/  ULEA UR4, UR5, UR15, 0x3 ;  /* 0x0000000f05047291 */ /* 0x000fe2000f8e18ff */
[----:B------:R-:W-:-:S08]  /*3a30*/  SHF.L.U32 R2, R12, 0x1f, RZ ;  /* 0x0000001f0c027819 */ /* 0x000fd000000006ff */
[----:B------:R-:W1:Y:S02]  /*3a40*/  SYNCS.PHASECHK.TRANS64 P0, [UR4+0x1a0], R2 ;  /* 0x0001a002ff0075a7 */ /* 0x000e640008001004 */
[----:B-1----:R-:W-:Y:S05]  /*3a50*/  @P0 BRA `(.L_x_71) ;  /* 0x0000000000080947 */ /* 0x002fea0003800000 */
[----:B------:R-:W1:Y:S02]  /*3a60*/  SYNCS.PHASECHK.TRANS64.TRYWAIT P0, [UR4+0x1a0], R2 ;  /* 0x0001a002ff0075a7 */ /* 0x000e640008001104 */
[----:B-1----:R-:W-:Y:S05]  /*3a70*/  @!P0 BRA `(.L_x_72) ;  /* 0x0000007800b88947 */ /* 0x002fea0003800000 */
.L_x_71:
[----:B------:R-:W-:-:S04]  /*3a80*/  UIADD3 UR6, UPT, UPT, UR5, 0x1, URZ ;  /* 0x0000000105067890 */ /* 0x000fc8000fffe0ff */
[----:B------:R-:W-:-:S04]  /*3a90*/  UISETP.NE.AND UP0, UPT, UR6, 0x2, UPT ;  /* 0x000000020600788c */ /* 0x000fc8000bf05270 */
[----:B------:R-:W-:Y:S02]  /*3aa0*/  USEL UR7, URZ, 0x1, UP0 ;  /* 0x00000001ff077887 */ /* 0x000fe40008000000 */
[----:B------:R-:W-:-:S04]  /*3ab0*/  USEL UR6, UR6, URZ, UP0 ;  /* 0x000000ff06067287 */ /* 0x000fc80008000000 */
[----:B------:R-:W-:Y:S01]  /*3ac0*/  ULEA UR6, UR6, UR15, 0x3 ;  /* 0x0000000f06067291 */ /* 0x000fe2000f8e18ff */
[----:B-1----:R-:W-:-:S04]  /*3ad0*/  LOP3.LUT R2, R12, UR7, RZ, 0x3c, !PT ;  /* 0x000000070c027c12 */ /* 0x002fc8000f8e3cff */
[----:B------:R-:W-:-:S04]  /*3ae0*/  SHF.L.U32 R0, R2, 0x1f, RZ ;  /* 0x0000001f02007819 */ /* 0x000fc800000006ff */
[----:B------:R-:W1:Y:S02]  /*3af0*/  SYNCS.PHASECHK.TRANS64 P0, [UR6+0x1a0], R0 ;  /* 0x0001a000ff0075a7 */ /* 0x000e640008001006 */
[----:B-1----:R-:W-:Y:S05]  /*3b00*/  @P0 EXIT ;  /* 0x000000000000094d */ /* 0x002fea0003800000 */
[----:B------:R-:W-:Y:S02]  /*3b10*/  SHF.L.U32 R2, R2, 0x1f, RZ ;  /* 0x0000001f02027819 */ /* 0x000fe400000006ff */
[----:B------:R-:W-:-:S07]  /*3b20*/  MOV R0, UR6 ;  /* 0x0000000600007c02 */ /* 0x000fce0008000f00 */
.L_x_73:
[----:B-1----:R1:W2:Y:S02]  /*3b30*/  SYNCS.PHASECHK.TRANS64.TRYWAIT P0, [R0+URZ+0x1a0], R2 ;  /* 0x0001a002000075a7 */ /* 0x0022a400080011ff */
[----:B--2---:R-:W-:Y:S05]  /*3b40*/  @!P0 NANOSLEEP.SYNCS 0x989680 ;  /* 0x009896800000895d */ /* 0x004fea0003900000 */
[----:B------:R-:W2:Y:S02]  /*3b50*/  @!P0 SYNCS.PHASECHK.TRANS64 P0, [R0+URZ+0x1a0], R2 ;  /* 0x0001a002000085a7 */ /* 0x000ea400080010ff */
[----:B--2---:R-:W-:Y:S05]  /*3b60*/  @P0 EXIT ;  /* 0x000000000000094d */ /* 0x004fea0003800000 */
[----:B------:R-:W-:Y:S05]  /*3b70*/  BRA `(.L_x_73) ;  /* 0xfffffffc00ec7947 */ /* 0x000fea000383ffff */
.L_x_66:
[----:B------:R-:W-:Y:S05]  /*3b80*/  BRA.U UP5, `(.L_x_74) ;  /* 0x0000001105607547 */ /* 0x000fea000b800000 */
[----:B------:R-:W-:Y:S01]  /*3b90*/  UMOV UR5, 0x40 ;  /* 0x0000004000057882 */ /* 0x000fe20000000000 */
[----:B------:R-:W-:Y:S01]  /*3ba0*/  NOP ;  /* 0x0000000000007918 */ /* 0x000fe20000000000 */
[----:B------:R-:W-:Y:S01]  /*3bb0*/  ULEA UR5, UR15, UR5, 0x18 ;  /* 0x000000050f057291 */ /* 0x000fe2000f8ec0ff */
[----:B------:R-:W-:Y:S02]  /*3bc0*/  UMOV UR4, 0x400 ;  /* 0x0000040000047882 */ /* 0x000fe40000000000 */
[----:B------:R-:W-:-:S06]  /*3bd0*/  ULEA UR15, UR15, UR4, 0x18 ;  /* 0x000000040f0f7291 */ /* 0x000fcc000f8ec0ff */
[----:B------:R-:W1:Y:S02]  /*3be0*/  LDS.U8 R0, [UR5+0x1c] ;  /* 0x00001c05ff007984 */ /* 0x000e640008000000 */
[----:B-1----:R-:W-:-:S13]  /*3bf0*/  ISETP.NE.AND P0, PT, R0, RZ, PT ;  /* 0x000000ff0000720c */ /* 0x002fda0003f05270 */
[----:B------:R-:W-:Y:S05]  /*3c00*/  @P0 BRA `(.L_x_75) ;  /* 0x0000000400080947 */ /* 0x000fea0003800000 */
[----:B------:R-:W-:Y:S02]  /*3c10*/  UISETP.NE.U32.AND UP1, UPT, UR28, 0x1, UPT ;  /* 0x000000011c00788c */ /* 0x000fe4000bf25070 */
[----:B------:R-:W-:-:S07]  /*3c20*/  UIADD3 UR6, UPT, UPT, UR5, 0x8, URZ ;  /* 0x0000000805067890 */ /* 0x000fce000fffe0ff */
[----:B------:R-:W-:Y:S05]  /*3c30*/  BRA.U !UP1, `(.L_x_76) ;  /* 0x00000001099c7547 */ /* 0x000fea000b800000 */
[----:B------:R-:W-:Y:S01]  /*3c40*/  ELECT P0, URZ, PT ;  /* 0x0000000000ff782f */ /* 0x000fe20003800000 */
[----:B------:R-:W-:-:S12]  /*3c50*/  BSSY B0, `(.L_x_76) ;  /* 0x0000025000007945 */ /* 0x000fd80003800000 */
[----:B------:R-:W-:Y:S05]  /*3c60*/  @!P0 BRA `(.L_x_77) ;  /* 0x00000000008c8947 */ /* 0x000fea0003800000 */
[----:B------:R-:W-:-:S05]  /*3c70*/  UMOV UR4, 0x10 ;  /* 0x0000001000047882 */ /* 0x000fca0000000000 */
[----:B------:R-:W-:Y:S04]  /*3c80*/  DEPBAR.LE SB1, 0x36 ;  /* 0x00009d800000791a */ /* 0x000fe80000000000 */
[----:B------:R-:W1:Y:S02]  /*3c90*/  UTCATOMSWS.2CTA.FIND_AND_SET.ALIGN UP0, UR4, UR4 ;  /* 0x00000004000475e3 */ /* 0x000e640008200800 */
[----:B-1----:R-:W-:Y:S01]  /*3ca0*/  MOV R10, UR4 ;  /* 0x00000004000a7c02 */ /* 0x002fe20008000f00 */
[----:B------:R-:W-:Y:S06]  /*3cb0*/  BRA.U UP0, `(.L_x_78) ;  /* 0x0000000100187547 */ /* 0x000fec000b800000 */
.L_x_79:
[----:B------:R-:W-:Y:S05]  /*3cc0*/  NANOSLEEP 0x64 ;  /* 0x000000640000795d */ /* 0x000fea0003800000 */
[----:B------:R-:W-:-:S05]  /*3cd0*/  UMOV UR4, 0x10 ;  /* 0x0000001000047882 */ /* 0x000fca0000000000 */
[----:B------:R-:W-:Y:S04]  /*3ce0*/  DEPBAR.LE SB1, 0x36 ;  /* 0x00009d800000791a */ /* 0x000fe80000000000 */
[----:B------:R-:W1:Y:S02]  /*3cf0*/  UTCATOMSWS.2CTA.FIND_AND_SET.ALIGN UP0, UR4, UR4 ;  /* 0x00000004000475e3 */ /* 0x000e640008200800 */
[----:B-1----:R-:W-:Y:S01]  /*3d00*/  MOV R10, UR4 ;  /* 0x00000004000a7c02 */ /* 0x002fe20008000f00 */
[----:B------:R-:W-:Y:S05]  /*3d10*/  BRA.U !UP0, `(.L_x_79) ;  /* 0xfffffffd08e87547 */ /* 0x000fea000b83ffff */
.L_x_78:
[----:B------:R-:W1:Y:S01]  /*3d20*/  LDS R6, [UR5+0x10] ;  /* 0x00001005ff067984 */ /* 0x000e620008000800 */
[----:B------:R-:W-:Y:S01]  /*3d30*/  IMAD.U32 R0, RZ, RZ, UR15 ;  /* 0x0000000fff007e24 */ /* 0x000fe2000f8e00ff */
[----:B------:R-:W-:-:S03]  /*3d40*/  MOV R4, UR27 ;  /* 0x0000001b00047c02 */ /* 0x000fc60008000f00 */
[----:B------:R-:W-:Y:S01]  /*3d50*/  VIADD R0, R0, 0x230 ;  /* 0x0000023000007836 */ /* 0x000fe20000000000 */
[----:B-1----:R-:W-:-:S04]  /*3d60*/  SHF.L.U32 R6, R6, 0x1f, RZ ;  /* 0x0000001f06067819 */ /* 0x002fc800000006ff */
[----:B------:R-:W1:Y:S02]  /*3d70*/  SYNCS.PHASECHK.TRANS64.TRYWAIT P0, [UR5+0x8], R6 ;  /* 0x00000806ff0075a7 */ /* 0x000e640008001105 */
[----:B-1----:R-:W-:Y:S05]  /*3d80*/  @P0 BRA `(.L_x_80) ;  /* 0x0000000000080947 */ /* 0x002fea0003800000 */
[----:B------:R-:W1:Y:S02]  /*3d90*/  SYNCS.PHASECHK.TRANS64.TRYWAIT P0, [UR5+0x8], R6 ;  /* 0x00000806ff0075a7 */ /* 0x000e640008001105 */
[----:B-1----:R-:W-:Y:S05]  /*3da0*/  @!P0 BRA `(.L_x_81) ;  /* 0x0000007800048947 */ /* 0x002fea0003800000 */
.L_x_80:
[----:B------:R-:W-:Y:S01]  /*3db0*/  PRMT R4, R4, 0x654, R0 ;  /* 0x0000065404047816 */ /* 0x000fe20000000000 */
[----:B------:R-:W-:Y:S01]  /*3dc0*/  HFMA2 R0, -RZ, RZ, 0, 5.9604644775390625e-08 ;  /* 0x00000001ff007431 */ /* 0x000fe200000001ff */
[----:B------:R-:W-:Y:S01]  /*3dd0*/  UPRMT UR4, UR27, 0x654, UR6 ;  /* 0x000006541b047896 */ /* 0x000fe20008000006 */
[----:B------:R-:W-:Y:S02]  /*3de0*/  IMAD.MOV.U32 R8, RZ, RZ, 0xffff ;  /* 0x0000ffffff087424 */ /* 0x000fe400078e00ff */
[----:B-1----:R-:W-:Y:S02]  /*3df0*/  IMAD.MOV.U32 R6, RZ, RZ, 0x4 ;  /* 0x00000004ff067424 */ /* 0x002fe400078e00ff */
[----:B------:R-:W-:Y:S01]  /*3e00*/  IMAD.SHL.U32 R9, R10, 0x20, RZ ;  /* 0x000000200a097824 */ /* 0x000fe200078e00ff */
[----:B------:R-:W-:Y:S02]  /*3e10*/  MOV R5, UR4 ;  /* 0x0000000400057c02 */ /* 0x000fe40008000f00 */
[-C--:B------:R-:W-:Y:S01]  /*3e20*/  SHF.L.U32 R8, R8, R10.reuse, RZ ;  /* 0x0000000a08087219 */ /* 0x080fe200000006ff */
[----:B------:R1:W-:Y:S01]  /*3e30*/  SYNCS.ARRIVE.TRANS64.RED RZ, [UR4], R6 ;  /* 0x00000006ffff79a7 */ /* 0x0003e20008000404 */
[----:B------:R-:W-:Y:S01]  /*3e40*/  SHF.L.U32 R7, R0, R10, RZ ;  /* 0x0000000a00077219 */ /* 0x000fe200000006ff */
[----:B------:R1:W-:Y:S04]  /*3e50*/  STS [UR15+0x230], R9 ;  /* 0x00023009ff007988 */ /* 0x0003e8000800080f */
[----:B------:R1:W-:Y:S04]  /*3e60*/  STAS [R4.64], R10 ;  /* 0x0000000a04007dbd */ /* 0x0003e8000c0008ff */
[----:B------:R1:W-:Y:S04]  /*3e70*/  ATOMS.OR RZ, [UR5+0x14], R8 ;  /* 0x00001408ffff798c */ /* 0x0003e8000b000005 */
[----:B------:R1:W-:Y:S04]  /*3e80*/  ATOMS.OR RZ, [UR5+0x18], R7 ;  /* 0x00001807ffff798c */ /* 0x0003e8000b000005 */
[----:B------:R1:W-:Y:S02]  /*3e90*/  ATOMS.XOR RZ, [UR5+0x10], R0 ;  /* 0x00001000ffff798c */ /* 0x0003e4000b800005 */
.L_x_77:
[----:B------:R-:W-:Y:S05]  /*3ea0*/  BSYNC B0 ;  /* 0x0000000000007941 */ /* 0x000fea0003800000 */
.L_x_76:
[----:B------:R-:W-:Y:S05]  /*3eb0*/  BRA.U UP1, `(.L_x_82) ;  /* 0x00000001016c7547 */ /* 0x000fea000b800000 */
[----:B------:R-:W-:-:S03]  /*3ec0*/  UMOV UR4, 0xffffffff ;  /* 0xffffffff00047882 */ /* 0x000fc60000000000 */
[----:B------:R-:W-:Y:S05]  /*3ed0*/  BRA.DIV UR4, `(.L_x_83) ;  /* 0x0000007604d07947 */ /* 0x000fea000b800000 */
[----:B------:R-:W-:-:S13]  /*3ee0*/  ELECT P6, URZ, PT ;  /* 0x0000000000ff782f */ /* 0x000fda00038c0000 */
.L_x_195:
[----:B------:R-:W-:Y:S05]  /*3ef0*/  @!P6 BRA `(.L_x_82) ;  /* 0x00000000005ce947 */ /* 0x000fea0003800000 */
[----:B-1----:R-:W1:Y:S02]  /*3f00*/  LDS R4, [UR5+0x10] ;  /* 0x00001005ff047984 */ /* 0x002e640008000800 */
[----:B-1----:R-:W-:-:S04]  /*3f10*/  SHF.L.U32 R4, R4, 0x1f, RZ ;  /* 0x0000001f04047819 */ /* 0x002fc800000006ff */
[----:B------:R-:W1:Y:S02]  /*3f20*/  SYNCS.PHASECHK.TRANS64.TRYWAIT P0, [UR5+0x8], R4 ;  /* 0x00000804ff0075a7 */ /* 0x000e640008001105 */
[----:B-1----:R-:W-:Y:S05]  /*3f30*/  @P0 BRA `(.L_x_84) ;  /* 0x0000000000080947 */ /* 0x002fea0003800000 */
[----:B------:R-:W1:Y:S02]  /*3f40*/  SYNCS.PHASECHK.TRANS64.TRYWAIT P0, [UR5+0x8], R4 ;  /* 0x00000804ff0075a7 */ /* 0x000e640008001105 */
[----:B-1----:R-:W-:Y:S05]  /*3f50*/  @!P0 BRA `(.L_x_85) ;  /* 0x0000007400d08947 */ /* 0x002fea0003800000 */
.L_x_84:
[----:B------:R-:W2:Y:S01]  /*3f60*/  LDS R6, [UR15+0x230] ;  /* 0x0002300fff067984 */ /* 0x000ea20008000800 */
[----:B-1----:R-:W-:Y:S02]  /*3f70*/  HFMA2 R0, -RZ, RZ, 0, 5.9604644775390625e-08 ;  /* 0x00000001ff007431 */ /* 0x002fe400000001ff */
[----:B------:R-:W-:Y:S01]  /*3f80*/  IMAD.MOV.U32 R4, RZ, RZ, 0xffff ;  /* 0x0000ffffff047424 */ /* 0x000fe200078e00ff */
[----:B------:R-:W-:Y:S01]  /*3f90*/  UPRMT UR4, UR27, 0x654, UR6 ;  /* 0x000006541b047896 */ /* 0x000fe20008000006 */
[----:B--2---:R-:W-:-:S03]  /*3fa0*/  IMAD.SHL.U32 R5, R6, 0x20, RZ ;  /* 0x0000002006057824 */ /* 0x004fc600078e00ff */
[-C--:B------:R-:W-:Y:S02]  /*3fb0*/  SHF.L.U32 R4, R4, R6.reuse, RZ ;  /* 0x0000000604047219 */ /* 0x080fe400000006ff */
[----:B------:R-:W-:Y:S01]  /*3fc0*/  SHF.L.U32 R6, R0, R6, RZ ;  /* 0x0000000600067219 */ /* 0x000fe200000006ff */
[----:B------:R2:W-:Y:S04]  /*3fd0*/  STS [UR15+0x230], R5 ;  /* 0x00023005ff007988 */ /* 0x0005e8000800080f */
[----:B------:R2:W-:Y:S04]  /*3fe0*/  ATOMS.OR RZ, [UR5+0x14], R4 ;  /* 0x00001404ffff798c */ /* 0x0005e8000b000005 */
[----:B------:R2:W-:Y:S01]  /*3ff0*/  ATOMS.OR RZ, [UR5+0x18], R6 ;  /* 0x00001806ffff798c */ /* 0x0005e2000b000005 */
[----:B------:R-:W-:Y:S03]  /*4000*/  SYNCS.ARRIVE.TRANS64.RED.A1T0 RZ, [UR4], RZ ;  /* 0x000000ffffff79a7 */ /* 0x000fe60008100404 */
[----:B------:R2:W-:Y:S01]  /*4010*/  ATOMS.XOR RZ, [UR5+0x10], R0 ;  /* 0x00001000ffff798c */ /* 0x0005e2000b800005 */
[----:B------:R-:W-:Y:S05]  /*4020*/  BRA `(.L_x_82) ;  /* 0x0000000000107947 */ /* 0x000fea0003800000 */
.L_x_75:
[----:B------:R-:W-:Y:S02]  /*4030*/  MOV R0, 0xffffffff ;  /* 0xffffffff00007802 */ /* 0x000fe40000000f00 */
[----:B------:R-:W-:-:S03]  /*4040*/  MOV R4, 0x4070 ;  /* 0x0000407000047802 */ /* 0x000fc60000000f00 */
[----:B------:R1:W-:Y:S04]  /*4050*/  STS [UR15+0x230], R0 ;  /* 0x00023000ff007988 */ /* 0x0003e8000800080f */
[----:B-1---5:R-:W-:Y:S05]  /*4060*/  CALL.REL.NOINC `($__internal_1_$__cuda_sm10x_tcgen05_guardrail_trap_phase_invalid_during_alloc) ;  /* 0x0000007800d87944 */ /* 0x022fea0003c00000 */
.L_x_82:
[----:B------:R-:W-:Y:S05]  /*4070*/  WARPSYNC.ALL ;  /* 0x0000000000007948 */ /* 0x000fea0003800000 */
[----:B------:R-:W3:Y:S01]  /*4080*/  S2UR UR4, SR_CgaCtaId ;  /* 0x00000000000479c3 */ /* 0x000ee20000008800 */
[----:B------:R-:W-:Y:S01]  /*4090*/  UMOV UR14, 0x400 ;  /* 0x00000400000e7882 */ /* 0x000fe20000000000 */
[----:B------:R-:W-:-:S06]  /*40a0*/  NOP ;  /* 0x0000000000007918 */ /* 0x000fcc0000000000 */
[----:B------:R-:W-:Y:S06]  /*40b0*/  BAR.ARV 0x6, 0xa0 ;  /* 0x0182800000007b1d */ /* 0x000fec0000002000 */
[----:B------:R-:W4:Y:S01]  /*40c0*/  LDCU UR6, c[0x0][0x38c] ;  /* 0x00007180ff0677ac */ /* 0x000f220008000800 */
[----:B------:R-:W-:Y:S01]  /*40d0*/  LOP3.LUT R3, R3, 0xffff, RZ, 0xc0, !PT ;  /* 0x0000ffff03037812 */ /* 0x000fe200078ec0ff */
[----:B-1----:R-:W-:Y:S01]  /*40e0*/  IMAD.MOV.U32 R10, RZ, RZ, 0x1 ;  /* 0x00000001ff0a7424 */ /* 0x002fe200078e00ff */
[----:B------:R-:W-:Y:S02]  /*40f0*/  LOP3.LUT R2, R2, 0xffff, RZ, 0xc0, !PT ;  /* 0x0000ffff02027812 */ /* 0x000fe400078ec0ff */
[----:B------:R-:W-:-:S02]  /*4100*/  CS2R R8, SRZ ;  /* 0x0000000000087805 */ /* 0x000fc4000001ff00 */
[----:B------:R-:W-:Y:S01]  /*4110*/  R2UR UR17, R3 ;  /* 0x00000000031172ca */ /* 0x000fe200000e0000 */
[----:B------:R-:W-:Y:S01]  /*4120*/  UMOV UR20, URZ ;  /* 0x000000ff00147c82 */ /* 0x000fe20008000000 */
[----:B------:R-:W-:Y:S01]  /*4130*/  R2UR UR25, R2 ;  /* 0x00000000021972ca */ /* 0x000fe200000e0000 */
[----:B------:R-:W-:Y:S01]  /*4140*/  IMAD.MOV.U32 R2, RZ, RZ, RZ ;  /* 0x000000ffff027224 */ /* 0x000fe200078e00ff */
[----:B------:R-:W-:Y:S01]  /*4150*/  UMOV UR12, URZ ;  /* 0x000000ff000c7c82 */ /* 0x000fe20008000000 */
[----:B---3--:R-:W-:Y:S02]  /*4160*/  ULEA UR14, UR4, UR14, 0x18 ;  /* 0x0000000e040e7291 */ /* 0x008fe4000f8ec0ff */
[----:B------:R-:W-:Y:S02]  /*4170*/  UISETP.NE.AND UP3, UPT, UR28, URZ, UPT ;  /* 0x000000ff1c00728c */ /* 0x000fe4000bf65270 */
[----:B------:R-:W-:Y:S02]  /*4180*/  UIADD3 UR5, UPT, UPT, UR14, 0x14600, URZ ;  /* 0x000146000e057890 */ /* 0x000fe4000fffe0ff */
[----:B------:R-:W-:-:S02]  /*4190*/  UIADD3 UR4, UPT, UPT, UR14, 0x2a600, URZ ;  /* 0x0002a6000e047890 */ /* 0x000fc4000fffe0ff */
[----:B----4-:R-:W-:Y:S01]  /*41a0*/  UIADD3 UR6, UPT, UPT, UR6, 0xf, URZ ;  /* 0x0000000f06067890 */ /* 0x010fe2000fffe0ff */
[----:B--2---:R-:W1:Y:S01]  /*41b0*/  LDS R0, [UR14+0x230] ;  /* 0x0002300eff007984 */ /* 0x004e620008000800 */
[----:B------:R-:W-:Y:S02]  /*41c0*/  USHF.R.U32.HI UR5, URZ, 0x4, UR5 ;  /* 0x00000004ff057899 */ /* 0x000fe40008011605 */
[----:B------:R-:W-:Y:S02]  /*41d0*/  USHF.R.S32.HI UR21, URZ, 0x1f, UR6 ;  /* 0x0000001fff157899 */ /* 0x000fe40008011406 */
[----:B------:R-:W-:Y:S02]  /*41e0*/  USHF.R.U32.HI UR4, URZ, 0x4, UR4 ;  /* 0x00000004ff047899 */ /* 0x000fe40008011604 */
[----:B------:R-:W-:Y:S02]  /*41f0*/  ULEA.HI UR21, UR21, UR6, URZ, 0x4 ;  /* 0x0000000615157291 */ /* 0x000fe4000f8f20ff */
[----:B------:R-:W-:-:S02]  /*4200*/  ULOP3.LUT UR5, UR5, 0x3fff, URZ, 0xc0, !UPT ;  /* 0x00003fff05057892 */ /* 0x000fc4000f8ec0ff */
[----:B------:R-:W-:Y:S02]  /*4210*/  USHF.R.S32.HI UR21, URZ, 0x4, UR21 ;  /* 0x00000004ff157899 */ /* 0x000fe40008011415 */
[----:B------:R-:W-:Y:S02]  /*4220*/  ULOP3.LUT UR4, UR4, 0x3fff, URZ, 0xc0, !UPT ;  /* 0x00003fff04047892 */ /* 0x000fe4000f8ec0ff */
[----:B------:R-:W-:Y:S02]  /*4230*/  UISETP.LT.AND UP0, UPT, UR21, 0x1, UPT ;  /* 0x000000011500788c */ /* 0x000fe4000bf01270 */
[----:B------:R-:W-:Y:S02]  /*4240*/  ULOP3.LUT UR18, UR5, 0x10000, URZ, 0xfc, !UPT ;  /* 0x0001000005127892 */ /* 0x000fe4000f8efcff */
[----:B------:R-:W-:Y:S02]  /*4250*/  ULOP3.LUT UR4, UR4, 0x10000, URZ, 0xfc, !UPT ;  /* 0x0001000004047892 */ /* 0x000fe4000f8efcff */
[----:B------:R-:W-:Y:S01]  /*4260*/  USEL UR24, UR21, 0x1, !UP0 ;  /* 0x0000000115187887 */ /* 0x000fe2000c000000 */
[----:B------:R-:W-:Y:S01]  /*4270*/  UMOV UR11, URZ ;  /* 0x000000ff000b7c82 */ /* 0x000fe20008000000 */
[----:B------:R-:W-:Y:S01]  /*4280*/  UMOV UR22, 0x0 ;  /* 0x0000000000167882 */ /* 0x000fe20000000000 */
[----:B------:R-:W-:Y:S01]  /*4290*/  UMOV UR23, 0x10280010 ;  /* 0x1028001000177882 */ /* 0x000fe20000000000 */
[----:B-1----:R-:W-:-:S15]  /*42a0*/  R2UR UR26, R0 ;  /* 0x00000000001a72ca */ /* 0x002fde00000e0000 */
.L_x_93:
[C---:B------:R-:W-:Y:S02]  /*42b0*/  LEA R0, R2.reuse, UR14, 0x3 ;  /* 0x0000000e02007c11 */ /* 0x040fe4000f8e18ff */
[----:B------:R-:W-:Y:S02]  /*42c0*/  SHF.L.U32 R3, R9, 0x1f, RZ ;  /* 0x0000001f09037819 */ /* 0x000fe400000006ff */
[----:B------:R-:W-:Y:S02]  /*42d0*/  LEA R4, R2, UR14, 0x4 ;  /* 0x0000000e02047c11 */ /* 0x000fe4000f8e20ff */
[----:B------:R-:W1:Y:S02]  /*42e0*/  SYNCS.PHASECHK.TRANS64.TRYWAIT P0, [R0+URZ+0x190], R3 ;  /* 0x00019003000075a7 */ /* 0x000e6400080011ff */
[----:B-1----:R-:W-:Y:S05]  /*42f0*/  @!P0 BRA `(.L_x_86) ;  /* 0x0000007400008947 */ /* 0x002fea0003800000 */
.L_x_196:
[----:B------:R-:W2:Y:S01]  /*4300*/  LDS.128 R4, [R4+0x210] ;  /* 0x0002100004047984 */ /* 0x000ea20000000c00 */
[----:B-1----:R-:W-:Y:S01]  /*4310*/  VIADD R0, R0, 0x1a0 ;  /* 0x000001a000007836 */ /* 0x002fe20000000000 */
[----:B------:R-:W-:Y:S01]  /*4320*/  IADD3 R2, PT, PT, R2, 0x1, RZ ;  /* 0x0000000102027810 */ /* 0x000fe20007ffe0ff */
[----:B------:R-:W-:Y:S01]  /*4330*/  @!PT LDS RZ, [RZ] ;  /* 0x00000000fffff984 */ /* 0x000fe20000000800 */
[----:B------:R-:W-:Y:S01]  /*4340*/  @!PT LDS RZ, [RZ] ;  /* 0x00000000fffff984 */ /* 0x000fe20000000800 */
[----:B------:R-:W-:Y:S01]  /*4350*/  @!PT LDS RZ, [RZ] ;  /* 0x00000000fffff984 */ /* 0x000fe20000000800 */
[----:B------:R-:W-:Y:S01]  /*4360*/  @!PT LDS RZ, [RZ] ;  /* 0x00000000fffff984 */ /* 0x000fe20000000800 */
[----:B------:R1:W-:Y:S06]  /*4370*/  MEMBAR.ALL.CTA ;  /* 0x0000000000007992 */ /* 0x0003ec0000008000 */
[----:B-1----:R-:W1:Y:S01]  /*4380*/  FENCE.VIEW.ASYNC.S ;  /* 0x00000000000073c6 */ /* 0x002e620000000000 */
[----:B------:R-:W-:-:S04]  /*4390*/  PRMT R0, RZ, 0x654, R0 ;  /* 0x00000654ff007816 */ /* 0x000fc80000000000 */
[----:B-1----:R1:W-:Y:S01]  /*43a0*/  SYNCS.ARRIVE.TRANS64.RED.A1T0 RZ, [R0+URZ], RZ ;  /* 0x000000ff00ff79a7 */ /* 0x0023e200081004ff */
[----:B------:R-:W-:Y:S05]  /*43b0*/  BRA.U UP3, `(.L_x_87) ;  /* 0x0000000103cc7547 */ /* 0x000fea000b800000 */
[----:B------:R-:W3:Y:S01]  /*43c0*/  LDCU UR5, c[0x0][0x38c] ;  /* 0x00007180ff0577ac */ /* 0x000ee20008000800 */
[----:B------:R-:W-:Y:S02]  /*43d0*/  PLOP3.LUT P1, PT, PT, PT, PT, 0x80, 0x8 ;  /* 0x000000000008781c */ /* 0x000fe40003f2f070 */
[----:B------:R-:W-:Y:S01]  /*43e0*/  SHF.L.U32 R3, R10, 0x1f, RZ ;  /* 0x0000001f0a037819 */ /* 0x000fe200000006ff */
[----:B------:R-:W-:Y:S02]  /*43f0*/  ULEA UR19, UR20, UR14, 0x3 ;  /* 0x0000000e14137291 */ /* 0x000fe4000f8e18ff */
[----:B---3--:R-:W-:-:S06]  /*4400*/  UISETP.GE.AND UP0, UPT, UR5, 0x1, UPT ;  /* 0x000000010500788c */ /* 0x008fcc000bf06270 */
[----:B------:R-:W-:-:S05]  /*4410*/  PLOP3.LUT P0, PT, PT, PT, UP0, 0x80, 0x8 ;  /* 0x000000000008781c */ /* 0x000fca0003f0f008 */
[----:B------:R-:W-:-:S08]  /*4420*/  @UP0 ULEA UR5, UR12, UR14, 0x3 ;  /* 0x0000000e0c050291 */ /* 0x000fd0000f8e18ff */
[----:B-1----:R-:W-:-:S04]  /*4430*/  @P0 SHF.L.U32 R0, R8, 0x1f, RZ ;  /* 0x0000001f08000819 */ /* 0x002fc800000006ff */
[----:B------:R1:W3:Y:S01]  /*4440*/  @P0 SYNCS.PHASECHK.TRANS64.TRYWAIT P1, [UR5], R0 ;  /* 0x00000000ff0005a7 */ /* 0x0002e20008021105 */
[----:B------:R-:W4:Y:S02]  /*4450*/  SYNCS.PHASECHK.TRANS64.TRYWAIT P0, [UR19+0x1c8], R3 ;  /* 0x0001c803ff0075a7 */ /* 0x000f240008001113 */
[----:B-1-34-:R-:W-:Y:S05]  /*4460*/  @!P0 BRA `(.L_x_88) ;  /* 0x0000007000b88947 */ /* 0x01afea0003800000 */
.L_x_198:
[----:B------:R-:W-:Y:S01]  /*4470*/  UMOV UR15, UR11 ;  /* 0x0000000b000f7c82 */ /* 0x000fe20008000000 */
[----:B------:R-:W-:Y:S05]  /*4480*/  BRA.U !UP0, `(.L_x_89) ;  /* 0x0000000108887547 */ /* 0x000fea000b800000 */
[----:B------:R-:W-:Y:S02]  /*4490*/  UIADD3 UR15, UPT, UPT, UR24, UR11, URZ ;  /* 0x0000000b180f7290 */ /* 0x000fe4000fffe0ff */
[----:B------:R-:W-:Y:S02]  /*44a0*/  UIMAD UR16, UR20, 0xa0, UR26 ;  /* 0x000000a0141078a4 */ /* 0x000fe4000f8e021a */
[----:B------:R-:W-:Y:S01]  /*44b0*/  UPLOP3.LUT UP2, UPT, UPT, UPT, UPT, 0x40, 0x4 ;  /* 0x000000000004789c */ /* 0x000fe20003f4e870 */
[----:B------:R-:W-:Y:S01]  /*44c0*/  UMOV UR13, UR21 ;  /* 0x00000015000d7c82 */ /* 0x000fe20008000000 */
[----:B------:R-:W-:-:S09]  /*44d0*/  UMOV UR5, UR12 ;  /* 0x0000000c00057c82 */ /* 0x000fd20008000000 */
.L_x_92:
[----:B---3--:R-:W-:Y:S01]  /*44e0*/  ULEA UR7, UR5, UR14, 0x3 ;  /* 0x0000000e05077291 */ /* 0x008fe2000f8e18ff */
[----:B----4-:R-:W-:Y:S11]  /*44f0*/  @P1 BRA `(.L_x_90) ;  /* 0x00000000000c1947 */ /* 0x010ff60003800000 */
[----:B-1----:R-:W-:Y:S04]  /*4500*/  SHF.L.U32 R3, R8, 0x1f, RZ ;  /* 0x0000001f08037819 */ /* 0x002fe800000006ff */
[----:B------:R-:W1:Y:S02]  /*4510*/  SYNCS.PHASECHK.TRANS64.TRYWAIT P0, [UR7], R3 ;  /* 0x00000003ff0075a7 */ /* 0x000e640008001107 */
[----:B-1----:R-:W-:Y:S05]  /*4520*/  @!P0 BRA `(.L_x_91) ;  /* 0x0000007000a08947 */ /* 0x002fea0003800000 */
.L_x_90:
[----:B------:R-:W-:Y:S01]  /*4530*/  UISETP.NE.AND UP0, UPT, UR13, 0x1, UPT ;  /* 0x000000010d00788c */ /* 0x000fe2000bf05270 */
[----:B------:R-:W-:Y:S01]  /*4540*/  PLOP3.LUT P1, PT, PT, PT, PT, 0x80, 0x8 ;  /* 0x000000000008781c */ /* 0x000fe20003f2f070 */
[----:B------:R-:W-:Y:S02]  /*4550*/  UIADD3 UR6, UPT, UPT, UR5, 0x1, URZ ;  /* 0x0000000105067890 */ /* 0x000fe4000fffe0ff */
[----:B------:R-:W-:Y:S02]  /*4560*/  UIADD3 UR11, UPT, UPT, UR11, 0x1, URZ ;  /* 0x000000010b0b7890 */ /* 0x000fe4000fffe0ff */
[----:B------:R-:W-:Y:S01]  /*4570*/  UISETP.NE.AND UP1, UPT, UR6, 0x16, UPT ;  /* 0x000000160600788c */ /* 0x000fe2000bf25270 */
[----:B------:R-:W-:Y:S01]  /*4580*/  PLOP3.LUT P0, PT, PT, PT, UP0, 0x80, 0x8 ;  /* 0x000000000008781c */ /* 0x000fe20003f0f008 */
[----:B------:R-:W-:Y:S02]  /*4590*/  UIADD3 UR13, UPT, UPT, UR13, -0x1, URZ ;  /* 0xffffffff0d0d7890 */ /* 0x000fe4000fffe0ff */
[----:B------:R-:W-:Y:S02]  /*45a0*/  USEL UR8, URZ, 0x1, UP1 ;  /* 0x00000001ff087887 */ /* 0x000fe40008800000 */
[----:B------:R-:W-:Y:S02]  /*45b0*/  USEL UR12, UR6, URZ, UP1 ;  /* 0x000000ff060c7287 */ /* 0x000fe40008800000 */
[----:B------:R-:W-:Y:S02]  /*45c0*/  UIMAD UR6, UR5, 0xa0, UR4 ;  /* 0x000000a0050678a4 */ /* 0x000fe4000f8e0204 */
[----:B------:R-:W-:Y:S01]  /*45d0*/  @UP0 ULEA UR10, UR12, UR14, 0x3 ;  /* 0x0000000e0c0a0291 */ /* 0x000fe2000f8e18ff */
[----:B------:R-:W-:Y:S01]  /*45e0*/  LOP3.LUT R8, R8, UR8, RZ, 0x3c, !PT ;  /* 0x0000000808087c12 */ /* 0x000fe2000f8e3cff */
[----:B------:R-:W-:Y:S01]  /*45f0*/  ULEA UR8, UR5, UR18, 0x8 ;  /* 0x0000001205087291 */ /* 0x000fe2000f8e40ff */
[----:B------:R-:W-:Y:S02]  /*4600*/  UMOV UR9, 0xc0004010 ;  /* 0xc000401000097882 */ /* 0x000fe40000000000 */
[----:B-1----:R-:W-:Y:S01]  /*4610*/  @P0 SHF.L.U32 R0, R8, 0x1f, RZ ;  /* 0x0000001f08000819 */ /* 0x002fe200000006ff */
[----:B------:R-:W-:Y:S01]  /*4620*/  UISETP.NE.AND UP0, UPT, UR11, UR15, UPT ;  /* 0x0000000f0b00728c */ /* 0x000fe2000bf05270 */
[----:B------:R-:W-:Y:S02]  /*4630*/  UMOV UR5, UR12 ;  /* 0x0000000c00057c82 */ /* 0x000fe40008000000 */
[----:B------:R3:W4:Y:S01]  /*4640*/  @P0 SYNCS.PHASECHK.TRANS64.TRYWAIT P1, [UR10], R0 ;  /* 0x00000000ff0005a7 */ /* 0x000722000802110a */
[----:B------:R-:W-:Y:S03]  /*4650*/  UIADD3 UR10, UPT, UPT, UR7, 0xb0, URZ ;  /* 0x000000b0070a7890 */ /* 0x000fe6000fffe0ff */
[----:B------:R-:W-:Y:S02]  /*4660*/  UMOV UR7, 0xc0004010 ;  /* 0xc000401000077882 */ /* 0x000fe40000000000 */
[----:B------:R3:W-:Y:S01]  /*4670*/  UTCHMMA.2CTA gdesc[UR8], gdesc[UR6], tmem[UR16], tmem[UR22], idesc[UR23], UP2 ;  /* 0x00ff1606080075ea */ /* 0x0007e20009200010 */
[----:B------:R-:W-:Y:S03]  /*4680*/  UPLOP3.LUT UP2, UPT, UPT, UPT, UPT, 0x80, 0x8 ;  /* 0x000000000008789c */ /* 0x000fe60003f4f070 */
[----:B------:R3:W-:Y:S01]  /*4690*/  UTCBAR.2CTA.MULTICAST [UR10], URZ, UR17 ;  /* 0x000000ff0a0073e9 */ /* 0x0007e20008200811 */
[----:B------:R-:W-:Y:S07]  /*46a0*/  BRA.U UP0, `(.L_x_92) ;  /* 0xfffffffd008c7547 */ /* 0x000fee000b83ffff */
.L_x_89:
[----:B------:R-:W-:Y:S01]  /*46b0*/  UIADD3 UR5, UPT, UPT, UR19, 0x1b0, URZ ;  /* 0x000001b013057890 */ /* 0x000fe2000fffe0ff */
[----:B------:R-:W-:-:S08]  /*46c0*/  UMOV UR11, UR15 ;  /* 0x0000000f000b7c82 */ /* 0x000fd00008000000 */
[----:B------:R1:W-:Y:S01]  /*46d0*/  UTCBAR.2CTA.MULTICAST [UR5], URZ, UR25 ;  /* 0x000000ff050073e9 */ /* 0x0003e20008200819 */
[----:B------:R-:W-:Y:S02]  /*46e0*/  NOP ;  /* 0x0000000000007918 */ /* 0x000fe40000000000 */
.L_x_87:
[----:B-1----:R-:W-:Y:S01]  /*46f0*/  UIADD3 UR5, UPT, UPT, UR20, 0x1, URZ ;  /* 0x0000000114057890 */ /* 0x002fe2000fffe0ff */
[----:B--2---:R-:W-:Y:S02]  /*4700*/  LOP3.LUT P0, RZ, R6, 0x1, RZ, 0xc0, !PT ;  /* 0x0000000106ff7812 */ /* 0x004fe4000780c0ff */
[----:B----4-:R-:W-:Y:S01]  /*4710*/  ISETP.NE.AND P1, PT, R2, 0x2, PT ;  /* 0x000000020200780c */ /* 0x010fe20003f25270 */
[----:B------:R-:W-:-:S03]  /*4720*/  UISETP.NE.AND UP0, UPT, UR5, 0x3, UPT ;  /* 0x000000030500788c */ /* 0x000fc6000bf05270 */
[----:B---3--:R-:W-:Y:S01]  /*4730*/  SEL R0, RZ, 0x1, P1 ;  /* 0x00000001ff007807 */ /* 0x008fe20000800000 */
[----:B------:R-:W-:Y:S01]  /*4740*/  USEL UR6, URZ, 0x1, UP0 ;  /* 0x00000001ff067887 */ /* 0x000fe20008000000 */
[----:B------:R-:W-:Y:S01]  /*4750*/  SEL R2, R2, RZ, P1 ;  /* 0x000000ff02027207 */ /* 0x000fe20000800000 */
[----:B------:R-:W-:Y:S01]  /*4760*/  USEL UR20, UR5, URZ, UP0 ;  /* 0x000000ff05147287 */ /* 0x000fe20008000000 */
[----:B------:R-:W-:-:S03]  /*4770*/  LOP3.LUT R9, R9, R0, RZ, 0x3c, !PT ;  /* 0x0000000009097212 */ /* 0x000fc600078e3cff */
[----:B------:R-:W-:Y:S01]  /*4780*/  LOP3.LUT R10, R10, UR6, RZ, 0x3c, !PT ;  /* 0x000000060a0a7c12 */ /* 0x000fe2000f8e3cff */
[----:B------:R-:W-:Y:S07]  /*4790*/  @P0 BRA `(.L_x_93) ;  /* 0xfffffff800c40947 */ /* 0x000fee000383ffff */
[----:B------:R-:W1:Y:S01]  /*47a0*/  S2UR UR8, SR_CgaCtaId ;  /* 0x00000000000879c3 */ /* 0x000e620000008800 */
[----:B------:R-:W-:Y:S01]  /*47b0*/  ELECT P0, URZ, PT ;  /* 0x0000000000ff782f */ /* 0x000fe20003800000 */
[----:B------:R-:W-:Y:S01]  /*47c0*/  HFMA2 R0, -RZ, RZ, 0, 5.9604644775390625e-08 ;  /* 0x00000001ff007431 */ /* 0x000fe200000001ff */
[----:B------:R-:W-:-:S05]  /*47d0*/  UMOV UR4, 0x40 ;  /* 0x0000004000047882 */ /* 0x000fca0000000000 */
[----:B------:R-:W-:Y:S01]  /*47e0*/  UVIRTCOUNT.DEALLOC.SMPOOL 0x80 ;  /* 0x000000800000784c */ /* 0x000fe20000000000 */
[----:B------:R-:W-:Y:S02]  /*47f0*/  UISETP.NE.AND UP1, UPT, UR28, URZ, UPT ;  /* 0x000000ff1c00728c */ /* 0x000fe4000bf25270 */
[----:B-1----:R-:W-:-:S09]  /*4800*/  ULEA UR8, UR8, UR4, 0x18 ;  /* 0x0000000408087291 */ /* 0x002fd2000f8ec0ff */
[----:B------:R1:W-:Y:S01]  /*4810*/  @P0 STS.U8 [UR8+0x1c], R0 ;  /* 0x00001c00ff000988 */ /* 0x0003e20008000008 */
[----:B------:R-:W-:Y:S05]  /*4820*/  BRA.U UP1, `(.L_x_94) ;  /* 0x00000001017c7547 */ /* 0x000fea000b800000 */
[----:B------:R-:W-:Y:S01]  /*4830*/  UIADD3 UR6, UPT, UPT, UR14, 0x1c8, URZ ;  /* 0x000001c80e067890 */ /* 0x000fe2000fffe0ff */
[----:B------:R-:W-:-:S03]  /*4840*/  SHF.L.U32 R2, R10, 0x1f, RZ ;  /* 0x0000001f0a027819 */ /* 0x000fc600000006ff */
[----:B------:R-:W-:-:S09]  /*4850*/  ULEA UR4, UR20, UR6, 0x3 ;  /* 0x0000000614047291 */ /* 0x000fd2000f8e18ff */
[----:B------:R-:W2:Y:S02]  /*4860*/  SYNCS.PHASECHK.TRANS64.TRYWAIT P0, [UR4], R2 ;  /* 0x00000002ff0075a7 */ /* 0x000ea40008001104 */
[----:B--2---:R-:W-:Y:S05]  /*4870*/  @!P0 BRA `(.L_x_95) ;  /* 0x0000006c00e48947 */ /* 0x004fea0003800000 */
.L_x_201:
        /* <DEDUP_REMOVED lines=9> */
.L_x_203:
[----:B------:R-:W-:-:S04]  /*4910*/  UIADD3 UR4, UPT, UPT, UR4, 0x1, URZ ;  /* 0x0000000104047890 */ /* 0x000fc8000fffe0ff */
[----:B------:R-:W-:-:S04]  /*4920*/  UISETP.NE.AND UP0, UPT, UR4, 0x3, UPT ;  /* 0x000000030400788c */ /* 0x000fc8000bf05270 */
[----:B------:R-:W-:Y:S02]  /*4930*/  USEL UR5, URZ, 0x1, UP0 ;  /* 0x00000001ff057887 */ /* 0x000fe40008000000 */
[----:B------:R-:W-:-:S04]  /*4940*/  USEL UR4, UR4, URZ, UP0 ;  /* 0x000000ff04047287 */ /* 0x000fc80008000000 */
[----:B------:R-:W-:Y:S01]  /*4950*/  ULEA UR4, UR4, UR6, 0x3 ;  /* 0x0000000604047291 */ /* 0x000fe2000f8e18ff */
[----:B-1----:R-:W-:-:S04]  /*4960*/  LOP3.LUT R2, R10, UR5, RZ, 0x3c, !PT ;  /* 0x000000050a027c12 */ /* 0x002fc8000f8e3cff */
[----:B------:R-:W-:Y:S01]  /*4970*/  SHF.L.U32 R2, R2, 0x1f, RZ ;  /* 0x0000001f02027819 */ /* 0x000fe200000006ff */
[----:B------:R-:W-:-:S04]  /*4980*/  IMAD.U32 R0, RZ, RZ, UR4 ;  /* 0x00000004ff007e24 */ /* 0x000fc8000f8e00ff */
[----:B------:R1:W2:Y:S03]  /*4990*/  SYNCS.PHASECHK.TRANS64.TRYWAIT P0, [R0+URZ], R2 ;  /* 0x00000002000075a7 */ /* 0x0002a600080011ff */
[----:B--2---:R-:W-:Y:S05]  /*49a0*/  @!P0 NANOSLEEP.SYNCS 0x989680 ;  /* 0x009896800000895d */ /* 0x004fea0003900000 */
[----:B------:R-:W2:Y:S02]  /*49b0*/  @!P0 SYNCS.PHASECHK.TRANS64 P0, [R0+URZ], R2 ;  /* 0x00000002000085a7 */ /* 0x000ea400080010ff */
[----:B--2---:R-:W-:Y:S05]  /*49c0*/  @P0 BRA `(.L_x_97) ;  /* 0x0000000000200947 */ /* 0x004fea0003800000 */
.L_x_98:
[----:B--2---:R2:W3:Y:S02]  /*49d0*/  SYNCS.PHASECHK.TRANS64.TRYWAIT P0, [R0+URZ], R2 ;  /* 0x00000002000075a7 */ /* 0x0044e400080011ff */
[----:B---3--:R-:W-:Y:S05]  /*49e0*/  @!P0 NANOSLEEP.SYNCS 0x989680 ;  /* 0x009896800000895d */ /* 0x008fea0003900000 */
[----:B------:R-:W3:Y:S02]  /*49f0*/  @!P0 SYNCS.PHASECHK.TRANS64 P0, [R0+URZ], R2 ;  /* 0x00000002000085a7 */ /* 0x000ee400080010ff */
[----:B---3--:R-:W-:Y:S05]  /*4a00*/  @!P0 BRA `(.L_x_98) ;  /* 0xfffffffc00f08947 */ /* 0x008fea000383ffff */
[----:B------:R-:W-:Y:S05]  /*4a10*/  BRA `(.L_x_97) ;  /* 0x00000000000c7947 */ /* 0x000fea0003800000 */
.L_x_94:
[----:B------:R-:W-:-:S04]  /*4a20*/  UIADD3 UR4, UPT, UPT, UR14, 0x200, URZ ;  /* 0x000002000e047890 */ /* 0x000fc8000fffe0ff */
[----:B------:R-:W-:-:S09]  /*4a30*/  UPRMT UR4, UR27, 0x654, UR4 ;  /* 0x000006541b047896 */ /* 0x000fd20008000004 */
[----:B------:R-:W-:Y:S03]  /*4a40*/  SYNCS.ARRIVE.TRANS64.RED.A1T0 RZ, [UR4], RZ ;  /* 0x000000ffffff79a7 */ /* 0x000fe60008100404 */
.L_x_97:
[----:B-12---:R-:W-:Y:S01]  /*4a50*/  SHF.L.U32 R2, RZ, 0x1f, RZ ;  /* 0x0000001fff027819 */ /* 0x006fe200000006ff */
[----:B------:R-:W-:Y:S01]  /*4a60*/  UIADD3 UR4, UPT, UPT, UR14, 0x200, URZ ;  /* 0x000002000e047890 */ /* 0x000fe2000fffe0ff */
[----:B------:R-:W-:Y:S02]  /*4a70*/  PLOP3.LUT P0, PT, PT, PT, UP1, 0x80, 0x8 ;  /* 0x000000000008781c */ /* 0x000fe40003f0f018 */
[----:B------:R-:W1:Y:S02]  /*4a80*/  SYNCS.PHASECHK.TRANS64.TRYWAIT P1, [UR14+0x200], R2 ;  /* 0x00020002ff0075a7 */ /* 0x000e64000802110e */
[----:B-1----:R-:W-:Y:S09]  /*4a90*/  @!P1 BRA `(.L_x_99) ;  /* 0x0000006c008c9947 */ /* 0x002ff20003800000 */
.L_x_205:
[----:B------:R-:W-:Y:S01]  /*4aa0*/  @!UP1 UPRMT UR4, UR27, 0x654, UR4 ;  /* 0x000006541b049896 */ /* 0x000fe20008000004 */
[----:B------:R-:W-:Y:S01]  /*4ab0*/  UMOV UR5, 0xffff ;  /* 0x0000ffff00057882 */ /* 0x000fe20000000000 */
[----:B------:R-:W-:-:S07]  /*4ac0*/  UMOV UR6, 0x1 ;  /* 0x0000000100067882 */ /* 0x000fce0000000000 */
[----:B------:R-:W-:Y:S01]  /*4ad0*/  @!P0 SYNCS.ARRIVE.TRANS64.RED.A1T0 RZ, [UR4], RZ ;  /* 0x000000ffffff89a7 */ /* 0x000fe20008100404 */
[----:B------:R-:W-:Y:S01]  /*4ae0*/  NOP ;  /* 0x0000000000007918 */ /* 0x000fe20000000000 */
[----:B-1----:R-:W1:Y:S01]  /*4af0*/  LDS R0, [UR8+0x14] ;  /* 0x00001408ff007984 */ /* 0x002e620008000800 */
[----:B------:R-:W-:-:S04]  /*4b00*/  ULOP3.LUT UR4, UR26, 0xffff, URZ, 0xc0, !UPT ;  /* 0x0000ffff1a047892 */ /* 0x000fc8000f8ec0ff */
[----:B------:R-:W-:-:S04]  /*4b10*/  USHF.R.U32.HI UR4, URZ, 0x5, UR4 ;  /* 0x00000005ff047899 */ /* 0x000fc80008011604 */
[----:B------:R-:W-:Y:S02]  /*4b20*/  USHF.L.U32 UR5, UR5, UR4, URZ ;  /* 0x0000000405057299 */ /* 0x000fe400080006ff */
[----:B------:R-:W-:-:S04]  /*4b30*/  USHF.L.U32 UR4, UR6, UR4, URZ ;  /* 0x0000000406047299 */ /* 0x000fc800080006ff */
[----:B-1----:R-:W-:-:S04]  /*4b40*/  LOP3.LUT R0, R0, UR5, RZ, 0xc0, !PT ;  /* 0x0000000500007c12 */ /* 0x002fc8000f8ec0ff */
[----:B------:R-:W-:-:S13]  /*4b50*/  ISETP.NE.AND P0, PT, R0, UR5, PT ;  /* 0x0000000500007c0c */ /* 0x000fda000bf05270 */
[----:B------:R-:W-:Y:S05]  /*4b60*/  @P0 BRA `(.L_x_100) ;  /* 0x0000000000580947 */ /* 0x000fea0003800000 */
[----:B------:R-:W1:Y:S02]  /*4b70*/  LDS R0, [UR8+0x18] ;  /* 0x00001808ff007984 */ /* 0x000e640008000800 */
[----:B-1----:R-:W-:-:S04]  /*4b80*/  LOP3.LUT R0, R0, UR4, RZ, 0xc0, !PT ;  /* 0x0000000400007c12 */ /* 0x002fc8000f8ec0ff */
[----:B------:R-:W-:-:S13]  /*4b90*/  ISETP.NE.AND P0, PT, R0, UR4, PT ;  /* 0x0000000400007c0c */ /* 0x000fda000bf05270 */
[----:B------:R-:W-:Y:S05]  /*4ba0*/  @P0 BRA `(.L_x_101) ;  /* 0x00000000003c0947 */ /* 0x000fea0003800000 */
[----:B------:R-:W1:Y:S01]  /*4bb0*/  S2R R2, SR_LANEID ;  /* 0x0000000000027919 */ /* 0x000e620000000000 */
[----:B------:R-:W-:-:S06]  /*4bc0*/  ULOP3.LUT UR5, URZ, UR5, URZ, 0x33, !UPT ;  /* 0x00000005ff057292 */ /* 0x000fcc000f8e33ff */
[----:B------:R-:W-:-:S04]  /*4bd0*/  IMAD.U32 R0, RZ, RZ, UR5 ;  /* 0x00000005ff007e24 */ /* 0x000fc8000f8e00ff */
[----:B------:R2:W3:Y:S02]  /*4be0*/  REDUX UR7, R0 ;  /* 0x00000000000773c4 */ /* 0x0004e40000000000 */
[----:B------:R4:W-:Y:S01]  /*4bf0*/  UTCATOMSWS.AND URZ, UR5 ;  /* 0x0000000500ff79e3 */ /* 0x0009e20008000000 */
[----:B--2---:R-:W-:Y:S01]  /*4c00*/  LOP3.LUT R0, RZ, UR4, RZ, 0x33, !PT ;  /* 0x00000004ff007c12 */ /* 0x004fe2000f8e33ff */
[----:B------:R-:W-:Y:S02]  /*4c10*/  VOTEU.ANY UR4, UPT, PT ;  /* 0x0000000000047886 */ /* 0x000fe400038e0100 */
[----:B------:R-:W-:Y:S02]  /*4c20*/  UFLO.U32 UR4, UR4 ;  /* 0x00000004000472bd */ /* 0x000fe400080e0000 */
[----:B------:R-:W2:Y:S04]  /*4c30*/  REDUX UR6, R0 ;  /* 0x00000000000673c4 */ /* 0x000ea80000000000 */
[----:B-1----:R-:W-:-:S02]  /*4c40*/  ISETP.EQ.U32.AND P0, PT, R2, UR4, PT ;  /* 0x0000000402007c0c */ /* 0x002fc4000bf02070 */
[----:B---3--:R-:W-:-:S11]  /*4c50*/  MOV R2, UR7 ;  /* 0x0000000700027c02 */ /* 0x008fd60008000f00 */
[----:B------:R4:W-:Y:S01]  /*4c60*/  @P0 ATOMS.AND RZ, [UR8+0x14], R2 ;  /* 0x00001402ffff098c */ /* 0x0009e2000a800008 */
[----:B--2---:R-:W-:-:S05]  /*4c70*/  IMAD.U32 R0, RZ, RZ, UR6 ;  /* 0x00000006ff007e24 */ /* 0x004fca000f8e00ff */
[----:B------:R4:W-:Y:S01]  /*4c80*/  @P0 ATOMS.AND RZ, [UR8+0x18], R0 ;  /* 0x00001800ffff098c */ /* 0x0009e2000a800008 */
[----:B------:R-:W-:Y:S05]  /*4c90*/  BRA `(.L_x_102) ;  /* 0x0000000000147947 */ /* 0x000fea0003800000 */
.L_x_101:
[----:B------:R-:W-:Y:S02]  /*4ca0*/  MOV R2, 0x4cc0 ;  /* 0x00004cc000027802 */ /* 0x000fe40000000f00 */
[----:B-----5:R-:W-:Y:S05]  /*4cb0*/  CALL.REL.NOINC `($__internal_0_$__cuda_sm10x_tcgen05_guardrail_trap_col_being_dealloced_not_returned_by_alloc) ;  /* 0x0000006c00b87944 */ /* 0x020fea0003c00000 */
[----:B------:R-:W-:Y:S05]  /*4cc0*/  BRA `(.L_x_102) ;  /* 0x0000000000087947 */ /* 0x000fea0003800000 */
.L_x_100:
[----:B------:R-:W-:Y:S02]  /*4cd0*/  MOV R2, 0x4cf0 ;  /* 0x00004cf000027802 */ /* 0x000fe40000000f00 */
[----:B-----5:R-:W-:Y:S05]  /*4ce0*/  CALL.REL.NOINC `($__internal_2_$__cuda_sm10x_tcgen05_guardrail_trap_unallocated_columns_being_dealloced) ;  /* 0x0000006c00c47944 */ /* 0x020fea0003c00000 */
.L_x_102:
[----:B------:R-:W-:Y:S01]  /*4cf0*/  NOP ;  /* 0x0000000000007918 */ /* 0x000fe20000000000 */
[----:B----4-:R-:W-:Y:S05]  /*4d00*/  EXIT ;  /* 0x000000000000794d */ /* 0x010fea0003800000 */
.L_x_74:
[----:B------:R-:W-:-:S09]  /*4d10*/  UISETP.NE.OR UP0, UPT, UR14, 0x3, !UP4 ;  /* 0x000000030e00788c */ /* 0x000fd2000e705670 */
[----:B------:R-:W-:Y:S05]  /*4d20*/  BRA.U UP0, `(.L_x_103) ;  /* 0x0000000d00c87547 */ /* 0x000fea000b800000 */
[----:B------:R-:W1:Y:S01]  /*4d30*/  LDCU.64 UR4, c[0x0][0x888] ;  /* 0x00011100ff0477ac */ /* 0x000e620008000a00 */
[----:B------:R-:W-:Y:S02]  /*4d40*/  HFMA2 R9, -RZ, RZ, 0, 0 ;  /* 0x00000000ff097431 */ /* 0x000fe400000001ff */
[----:B------:R-:W-:Y:S01]  /*4d50*/  IMAD.MOV.U32 R11, RZ, RZ, 0x1 ;  /* 0x00000001ff0b7424 */ /* 0x000fe200078e00ff */
[----:B------:R-:W-:Y:S01]  /*4d60*/  MOV R8, 0xa000 ;  /* 0x0000a00000087802 */ /* 0x000fe20000000f00 */
[----:B------:R-:W2:Y:S01]  /*4d70*/  LDCU UR44, c[0x0][0x370] ;  /* 0x00006e00ff2c77ac */ /* 0x000ea20008000800 */
[----:B------:R-:W-:Y:S01]  /*4d80*/  IMAD.MOV.U32 R10, RZ, RZ, RZ ;  /* 0x000000ffff0a7224 */ /* 0x000fe200078e00ff */
[----:B------:R-:W2:Y:S01]  /*4d90*/  LDCU.128 UR52, c[0x0][0xb10] ;  /* 0x00016200ff3477ac */ /* 0x000ea20008000c00 */
[----:B------:R-:W3:Y:S01]  /*4da0*/  LDCU UR37, c[0x0][0x374] ;  /* 0x00006e80ff2577ac */ /* 0x000ee20008000800 */
[----:B------:R-:W4:Y:S01]  /*4db0*/  LDCU.64 UR42, c[0x0][0x890] ;  /* 0x00011200ff2a77ac */ /* 0x000f220008000a00 */
[----:B------:R-:W4:Y:S01]  /*4dc0*/  LDCU UR29, c[0x0][0xb0c] ;  /* 0x00016180ff1d77ac */ /* 0x000f220008000800 */
[----:B-1----:R-:W-:Y:S01]  /*4dd0*/  UISETP.NE.U32.AND UP0, UPT, UR4, URZ, UPT ;  /* 0x000000ff0400728c */ /* 0x002fe2000bf05070 */
[----:B------:R-:W1:Y:S01]  /*4de0*/  LDCU UR56, c[0x0][0xb20] ;  /* 0x00016400ff3877ac */ /* 0x000e620008000800 */
[----:B------:R-:W1:Y:S01]  /*4df0*/  LDCU UR4, c[0x0][0xb30] ;  /* 0x00016600ff0477ac */ /* 0x000e620008000800 */
[----:B--2---:R-:W-:-:S02]  /*4e00*/  UIMAD.WIDE.U32 UR8, UR44, UR52, URZ ;  /* 0x000000342c0872a5 */ /* 0x004fc4000f8e00ff */
[----:B---3--:R-:W-:Y:S02]  /*4e10*/  UIMAD.WIDE.U32 UR10, UR37, UR55, URZ ;  /* 0x00000037250a72a5 */ /* 0x008fe4000f8e00ff */
[----:B----4-:R-:W-:Y:S02]  /*4e20*/  UISETP.NE.U32.AND UP6, UPT, UR42, URZ, UPT ;  /* 0x000000ff2a00728c */ /* 0x010fe4000bfc5070 */
[----:B------:R-:W-:Y:S01]  /*4e30*/  UISETP.NE.AND.EX UP5, UPT, UR5, URZ, UPT, UP0 ;  /* 0x000000ff0500728c */ /* 0x000fe2000bfa5300 */
[----:B------:R-:W-:Y:S01]  /*4e40*/  UMOV UR6, 0x400 ;  /* 0x0000040000067882 */ /* 0x000fe20000000000 */
[----:B------:R-:W-:Y:S01]  /*4e50*/  UISETP.NE.AND UP0, UPT, UR21, 0x1, UPT ;  /* 0x000000011500788c */ /* 0x000fe2000bf05270 */
[----:B------:R-:W-:Y:S01]  /*4e60*/  UMOV UR8, UR9 ;  /* 0x0000000900087c82 */ /* 0x000fe20008000000 */
[----:B------:R-:W-:Y:S01]  /*4e70*/  UMOV UR45, UR11 ;  /* 0x0000000b002d7c82 */ /* 0x000fe20008000000 */
[----:B------:R-:W-:Y:S01]  /*4e80*/  UISETP.NE.AND UP0, UPT, UR29, 0x1, UPT ;  /* 0x000000011d00788c */ /* 0x000fe2000bf05270 */
[----:B------:R-:W2:Y:S01]  /*4e90*/  LDCU.64 UR50, c[0x0][0x348] ;  /* 0x00006900ff3277ac */ /* 0x000ea20008000a00 */
[----:B------:R-:W-:Y:S01]  /*4ea0*/  UMOV UR30, URZ ;  /* 0x000000ff001e7c82 */ /* 0x000fe20008000000 */
[----:B------:R-:W-:-:S02]  /*4eb0*/  UPLOP3.LUT UP1, UPT, UPT, UPT, UPT, 0x40, 0x4 ;  /* 0x000000000004789c */ /* 0x000fc40003f2e870 */
[----:B------:R-:W-:Y:S01]  /*4ec0*/  UISETP.GE.AND UP3, UPT, UR21, 0x1, UPT ;  /* 0x000000011500788c */ /* 0x000fe2000bf66270 */
[----:B------:R-:W3:Y:S01]  /*4ed0*/  LDCU.64 UR22, c[0x0][0xb28] ;  /* 0x00016500ff1677ac */ /* 0x000ee20008000a00 */
[----:B------:R-:W-:Y:S02]  /*4ee0*/  ULEA UR6, UR15, UR6, 0x18 ;  /* 0x000000060f067291 */ /* 0x000fe4000f8ec0ff */
[----:B------:R-:W-:Y:S02]  /*4ef0*/  UISETP.NE.AND.EX UP6, UPT, UR43, URZ, UPT, UP6 ;  /* 0x000000ff2b00728c */ /* 0x000fe4000bfc5360 */
[----:B------:R-:W-:Y:S02]  /*4f00*/  USHF.R.U32.HI UR46, URZ, UR53, UR8 ;  /* 0x00000035ff2e7299 */ /* 0x000fe40008011608 */
[----:B-1----:R-:W-:Y:S02]  /*4f10*/  USHF.R.U32.HI UR45, URZ, UR56, UR45 ;  /* 0x00000038ff2d7299 */ /* 0x002fe4000801162d */
[----:B------:R-:W-:-:S02]  /*4f20*/  UISETP.NE.AND UP0, UPT, UR54, 0x1, UPT ;  /* 0x000000013600788c */ /* 0x000fc4000bf05270 */
[----:B------:R-:W-:-:S11]  /*4f30*/  UISETP.NE.AND UP4, UPT, UR4, 0x1, UPT ;  /* 0x000000010400788c */ /* 0x000fd6000bf85270 */
.L_x_111:
[C---:B------:R-:W-:Y:S02]  /*4f40*/  LEA R3, R10.reuse, UR6, 0x3 ;  /* 0x000000060a037c11 */ /* 0x040fe4000f8e18ff */
[----:B------:R-:W-:Y:S02]  /*4f50*/  SHF.L.U32 R0, R9, 0x1f, RZ ;  /* 0x0000001f09007819 */ /* 0x000fe400000006ff */
[----:B------:R-:W-:Y:S02]  /*4f60*/  LEA R4, R10, UR6, 0x4 ;  /* 0x000000060a047c11 */ /* 0x000fe4000f8e20ff */
[----:B-1----:R-:W1:Y:S02]  /*4f70*/  SYNCS.PHASECHK.TRANS64.TRYWAIT P0, [R3+URZ+0x190], R0 ;  /* 0x00019000030075a7 */ /* 0x002e6400080011ff */
[----:B-1----:R-:W-:Y:S05]  /*4f80*/  @!P0 BRA `(.L_x_104) ;  /* 0x0000006800688947 */ /* 0x002fea0003800000 */
.L_x_206:
[----:B------:R-:W4:Y:S01]  /*4f90*/  LDS.128 R4, [R4+0x210] ;  /* 0x0002100004047984 */ /* 0x000f220000000c00 */
[----:B------:R-:W-:Y:S01]  /*4fa0*/  UISETP.GE.AND UP0, UPT, UR21, 0x1, UPT ;  /* 0x000000011500788c */ /* 0x000fe2000bf06270 */
[----:B------:R-:W-:Y:S01]  /*4fb0*/  @!PT LDS RZ, [RZ] ;  /* 0x00000000fffff984 */ /* 0x000fe20000000800 */
[----:B------:R-:W-:Y:S01]  /*4fc0*/  @!PT LDS RZ, [RZ] ;  /* 0x00000000fffff984 */ /* 0x000fe20000000800 */
[----:B------:R-:W-:Y:S01]  /*4fd0*/  @!PT LDS RZ, [RZ] ;  /* 0x00000000fffff984 */ /* 0x000fe20000000800 */
[----:B------:R-:W-:Y:S01]  /*4fe0*/  @!PT LDS RZ, [RZ] ;  /* 0x00000000fffff984 */ /* 0x000fe20000000800 */
[----:B------:R1:W-:Y:S06]  /*4ff0*/  MEMBAR.ALL.CTA ;  /* 0x0000000000007992 */ /* 0x0003ec0000008000 */
[----:B-1----:R-:W1:Y:S01]  /*5000*/  FENCE.VIEW.ASYNC.S ;  /* 0x00000000000073c6 */ /* 0x002e620000000000 */
[----:B----4-:R-:W-:Y:S11]  /*5010*/  LOP3.LUT P0, RZ, R6, 0x1, RZ, 0xc0, !PT ;  /* 0x0000000106ff7812 */ /* 0x010ff6000780c0ff */
[----:B------:R-:W-:Y:S02]  /*5020*/  @!UPT UIADD3 URZ, UPT, UPT, URZ, URZ, URZ ;  /* 0x000000fffffff290 */ /* 0x000fe4000fffe0ff */
[----:B-1----:R-:W-:Y:S01]  /*5030*/  VOTEU.ANY UP3, P0 ;  /* 0x0000000000ff7886 */ /* 0x002fe20000060100 */
[----:B------:R-:W-:Y:S11]  /*5040*/  PLOP3.LUT P0, PT, PT, PT, UP3, 0x80, 0x8 ;  /* 0x000000000008781c */ /* 0x000ff60003f0f038 */
[----:B------:R-:W-:Y:S02]  /*5050*/  @!UPT UIADD3 URZ, UPT, UPT, URZ, URZ, URZ ;  /* 0x000000fffffff290 */ /* 0x000fe4000fffe0ff */
[----:B------:R-:W-:Y:S02]  /*5060*/  @P0 SHF.R.U32.HI R0, RZ, 0x10, R5 ;  /* 0x00000010ff000819 */ /* 0x000fe40000011605 */
[----:B------:R-:W-:Y:S02]  /*5070*/  @P0 MOV R2, R4 ;  /* 0x0000000400020202 */ /* 0x000fe40000000f00 */
[----:B------:R-:W-:Y:S01]  /*5080*/  @P0 R2UR UR4, R0 ;  /* 0x00000000000402ca */ /* 0x000fe200000e0000 */
[----:B------:R-:W-:Y:S01]  /*5090*/  VIADD R0, R3, 0x1a0 ;  /* 0x000001a003007836 */ /* 0x000fe20000000000 */
[----:B------:R-:W-:Y:S02]  /*50a0*/  @P0 LOP3.LUT R4, R5, 0xffff, RZ, 0xc0, !PT ;  /* 0x0000ffff05040812 */ /* 0x000fe400078ec0ff */
[----:B------:R-:W-:Y:S02]  /*50b0*/  @P0 R2UR UR7, R2 ;  /* 0x00000000020702ca */ /* 0x000fe400000e0000 */
[----:B------:R-:W-:Y:S02]  /*50c0*/  PRMT R0, RZ, 0x654, R0 ;  /* 0x00000654ff007816 */ /* 0x000fe40000000000 */
[----:B------:R-:W-:Y:S02]  /*50d0*/  @P0 R2UR UR5, R4 ;  /* 0x00000000040502ca */ /* 0x000fe400000e0000 */
[----:B------:R1:W-:Y:S03]  /*50e0*/  SYNCS.ARRIVE.TRANS64.RED.A1T0 RZ, [R0+URZ], RZ ;  /* 0x000000ff00ff79a7 */ /* 0x0003e600081004ff */
[----:B------:R-:W-:Y:S04]  /*50f0*/  @UP3 UMOV UR31, UR4 ;  /* 0x00000004001f3c82 */ /* 0x000fe80008000000 */
[----:B------:R-:W-:Y:S04]  /*5100*/  @UP3 UMOV UR14, UR7 ;  /* 0x00000007000e3c82 */ /* 0x000fe80008000000 */
[----:B------:R-:W-:Y:S01]  /*5110*/  @UP3 UMOV UR13, UR5 ;  /* 0x00000005000d3c82 */ /* 0x000fe20008000000 */
[----:B------:R-:W-:Y:S05]  /*5120*/  BRA.U !UP0, `(.L_x_105) ;  /* 0x0000000108c07547 */ /* 0x000fea000b800000 */
[----:B------:R-:W-:Y:S02]  /*5130*/  UIMAD.WIDE.U32 UR10, UR13, UR55, URZ ;  /* 0x000000370d0a72a5 */ /* 0x000fe4000f8e00ff */
[----:B------:R-:W-:Y:S02]  /*5140*/  UP2UR UR12, UPR, URZ, 0x4 ;  /* 0x00000004ff0c7883 */ /* 0x000fe40008000000 */
[----:B------:R-:W-:Y:S02]  /*5150*/  UISETP.NE.AND UP2, UPT, UR54, 0x1, UPT ;  /* 0x000000013600788c */ /* 0x000fe4000bf45270 */
[----:B------:R-:W-:Y:S02]  /*5160*/  UIMAD.WIDE.U32 UR16, UR14, UR52, URZ ;  /* 0x000000340e1072a5 */ /* 0x000fe4000f8e00ff */
[----:B------:R-:W-:Y:S02]  /*5170*/  USEL UR4, UR37, UR45, !UP2 ;  /* 0x0000002d25047287 */ /* 0x000fe4000d000000 */
[----:B------:R-:W-:Y:S02]  /*5180*/  UISETP.NE.AND UP0, UPT, UR29, 0x1, UPT ;  /* 0x000000011d00788c */ /* 0x000fe4000bf05270 */
[----:B------:R-:W-:Y:S02]  /*5190*/  UP2UR UR20, UPR, URZ, 0x2 ;  /* 0x00000002ff147883 */ /* 0x000fe40008000000 */
[----:B------:R-:W-:Y:S02]  /*51a0*/  UISETP.NE.AND UP1, UPT, UR21, 0x1, UPT ;  /* 0x000000011500788c */ /* 0x000fe4000bf25270 */
[----:B---3--:R-:W-:Y:S02]  /*51b0*/  UIMAD.WIDE.U32 UR18, UR4, UR22, URZ ;  /* 0x00000016041272a5 */ /* 0x008fe4000f8e00ff */
[----:B------:R-:W-:Y:S01]  /*51c0*/  USEL UR8, UR44, UR46, !UP0 ;  /* 0x0000002e2c087287 */ /* 0x000fe2000c000000 */
[----:B------:R-:W-:Y:S02]  /*51d0*/  UMOV UR5, UR11 ;  /* 0x0000000b00057c82 */ /* 0x000fe40008000000 */
[----:B------:R-:W-:Y:S02]  /*51e0*/  USHF.R.U32.HI UR7, URZ, UR56, UR5 ;  /* 0x00000038ff077299 */ /* 0x000fe40008011605 */
[----:B------:R-:W-:Y:S02]  /*51f0*/  UIMAD.WIDE.U32 UR24, UR8, UR22, URZ ;  /* 0x00000016081872a5 */ /* 0x000fe4000f8e00ff */
[----:B------:R-:W-:Y:S02]  /*5200*/  USEL UR7, UR13, UR7, !UP2 ;  /* 0x000000070d077287 */ /* 0x000fe4000d000000 */
[----:B------:R-:W-:Y:S02]  /*5210*/  UISETP.NE.AND UP2, UPT, UR12, URZ, UPT ;  /* 0x000000ff0c00728c */ /* 0x000fe4000bf45270 */
[----:B------:R-:W-:Y:S01]  /*5220*/  UIMAD.WIDE.U32 UR10, UR7, UR22, URZ ;  /* 0x00000016070a72a5 */ /* 0x000fe2000f8e00ff */
[----:B------:R-:W-:Y:S02]  /*5230*/  UMOV UR5, UR17 ;  /* 0x0000001100057c82 */ /* 0x000fe40008000000 */
[----:B------:R-:W-:Y:S03]  /*5240*/  USHF.R.U32.HI UR9, URZ, UR53, UR5 ;  /* 0x00000035ff097299 */ /* 0x000fe60008011605 */
[----:B------:R-:W-:Y:S02]  /*5250*/  UMOV UR5, UR19 ;  /* 0x0000001300057c82 */ /* 0x000fe40008000000 */
[----:B------:R-:W-:Y:S03]  /*5260*/  @UP1 USHF.R.U32.HI UR4, URZ, UR23, UR5 ;  /* 0x00000017ff041299 */ /* 0x000fe60008011605 */
[----:B------:R-:W-:Y:S01]  /*5270*/  UMOV UR5, UR25 ;  /* 0x0000001900057c82 */ /* 0x000fe20008000000 */
[----:B------:R-:W-:Y:S02]  /*5280*/  UIMAD UR4, UR21, UR4, URZ ;  /* 0x00000004150472a4 */ /* 0x000fe4000f8e02ff */
[----:B------:R-:W-:Y:S02]  /*5290*/  @UP1 USHF.R.U32.HI UR8, URZ, UR23, UR5 ;  /* 0x00000017ff081299 */ /* 0x000fe40008011605 */
[----:B------:R-:W-:Y:S02]  /*52a0*/  USEL UR5, UR14, UR9, !UP0 ;  /* 0x000000090e057287 */ /* 0x000fe4000c000000 */
[----:B------:R-:W-:Y:S02]  /*52b0*/  UIMAD UR9, UR21, UR8, URZ ;  /* 0x00000008150972a4 */ /* 0x000fe4000f8e02ff */
[----:B------:R-:W-:Y:S03]  /*52c0*/  UISETP.GE.AND UP0, UPT, UR7, UR4, UPT ;  /* 0x000000040700728c */ /* 0x000fe6000bf06270 */
[----:B------:R-:W-:Y:S01]  /*52d0*/  UMOV UR4, UR11 ;  /* 0x0000000b00047c82 */ /* 0x000fe20008000000 */
[----:B------:R-:W-:Y:S02]  /*52e0*/  UISETP.GE.OR UP0, UPT, UR5, UR9, UP0 ;  /* 0x000000090500728c */ /* 0x000fe40008706670 */
[----:B------:R-:W-:Y:S02]  /*52f0*/  USHF.R.U32.HI UR4, URZ, UR23, UR4 ;  /* 0x00000017ff047299 */ /* 0x000fe40008011604 */
[----:B------:R-:W-:Y:S02]  /*5300*/  UIMAD.WIDE.U32 UR10, UR5, UR22, URZ ;  /* 0x00000016050a72a5 */ /* 0x000fe4000f8e00ff */
[----:B------:R-:W-:Y:S04]  /*5310*/  USEL UR12, UR7, UR4, !UP1 ;  /* 0x00000004070c7287 */ /* 0x000fe8000c800000 */
[----:B------:R-:W-:Y:S01]  /*5320*/  UIADD3 UR9, UPT, UPT, -UR12, URZ, URZ ;  /* 0x000000ff0c097290 */ /* 0x000fe2000fffe1ff */
[----:B------:R-:W-:Y:S02]  /*5330*/  @!UP0 UMOV UR4, UR11 ;  /* 0x0000000b00048c82 */ /* 0x000fe40008000000 */
[----:B------:R-:W-:Y:S02]  /*5340*/  @!UP0 USHF.R.U32.HI UR4, URZ, UR23, UR4 ;  /* 0x00000017ff048299 */ /* 0x000fe40008011604 */
[----:B------:R-:W-:Y:S02]  /*5350*/  UIMAD UR9, UR21, UR9, UR7 ;  /* 0x00000009150972a4 */ /* 0x000fe4000f8e0207 */
[----:B------:R-:W-:Y:S02]  /*5360*/  @!UP0 USEL UR4, UR5, UR4, !UP1 ;  /* 0x0000000405048287 */ /* 0x000fe4000c800000 */
[----:B------:R-:W-:Y:S02]  /*5370*/  UISETP.NE.AND UP1, UPT, UR20, URZ, UPT ;  /* 0x000000ff1400728c */ /* 0x000fe4000bf25270 */
[----:B------:R-:W-:Y:S02]  /*5380*/  @!UP0 UIMAD UR8, UR8, UR9, UR4 ;  /* 0x00000009080882a4 */ /* 0x000fe4000f8e0204 */
[----:B------:R-:W-:Y:S02]  /*5390*/  @!UP0 UIADD3 UR10, UPT, UPT, UR12, -UR4, URZ ;  /* 0x800000040c0a8290 */ /* 0x000fe4000fffe0ff */
[----:B------:R-:W-:Y:S02]  /*53a0*/  UIADD3 UR9, UPT, UPT, -UR7, URZ, URZ ;  /* 0x000000ff07097290 */ /* 0x000fe4000fffe1ff */
[----:B------:R-:W-:Y:S02]  /*53b0*/  UIADD3 UR4, UPT, UPT, -UR5, URZ, URZ ;  /* 0x000000ff05047290 */ /* 0x000fe4000fffe1ff */
[----:B------:R-:W-:Y:S03]  /*53c0*/  @!UP0 UIMAD UR7, UR10, UR21, UR5 ;  /* 0x000000150a0782a4 */ /* 0x000fe6000f8e0205 */
[----:B------:R-:W-:Y:S01]  /*53d0*/  @!UP0 UMOV UR5, UR8 ;  /* 0x0000000800058c82 */ /* 0x000fe20008000000 */
[----:B------:R-:W-:Y:S02]  /*53e0*/  UIMAD UR8, UR29, UR4, UR14 ;  /* 0x000000041d0872a4 */ /* 0x000fe4000f8e020e */
[----:B------:R-:W-:Y:S02]  /*53f0*/  UIMAD UR4, UR54, UR9, UR13 ;  /* 0x00000009360472a4 */ /* 0x000fe4000f8e020d */
[----:B------:R-:W-:Y:S02]  /*5400*/  UIMAD UR14, UR5, UR29, UR8 ;  /* 0x0000001d050e72a4 */ /* 0x000fe4000f8e0208 */
[----:B------:R-:W-:Y:S11]  /*5410*/  UIMAD UR13, UR7, UR54, UR4 ;  /* 0x00000036070d72a4 */ /* 0x000ff6000f8e0204 */
[----:B------:R-:W-:Y:S01]  /*5420*/  @!UPT UIADD3 URZ, UPT, UPT, URZ, URZ, URZ ;  /* 0x000000fffffff290 */ /* 0x000fe2000fffe0ff */
.L_x_105:
[----:B------:R-:W4:Y:S01]  /*5430*/  @!UP4 LDCU.128 UR16, c[0x0][0xb10] ;  /* 0x00016200ff10c7ac */ /* 0x000f220008000c00 */
[----:B------:R-:W-:Y:S04]  /*5440*/  ISETP.NE.U32.AND P0, PT, RZ, UR42, PT ;  /* 0x0000002aff007c0c */ /* 0x000fe8000bf05070 */
[----:B------:R-:W-:Y:S01]  /*5450*/  ISETP.NE.AND.EX P0, PT, RZ, UR43, PT, P0 ;  /* 0x0000002bff007c0c */ /* 0x000fe2000bf05300 */
[----:B------:R-:W2:Y:S01]  /*5460*/  @!UP4 LDCU UR5, c[0x0][0xb0c] ;  /* 0x00016180ff05c7ac */ /* 0x000ea20008000800 */
[----:B----4-:R-:W-:Y:S02]  /*5470*/  UIMAD.WIDE.U32 UR8, UR14, UR16, URZ ;  /* 0x000000100e0872a5 */ /* 0x010fe4000f8e00ff */
[----:B------:R-:W-:Y:S05]  /*5480*/  UIMAD.WIDE.U32 UR10, UR13, UR19, URZ ;  /* 0x000000130d0a72a5 */ /* 0x000fea000f8e00ff */
[----:B------:R-:W-:Y:S01]  /*5490*/  @!UP4 UMOV UR4, UR9 ;  /* 0x000000090004cc82 */ /* 0x000fe20008000000 */
[----:B--2---:R-:W-:Y:S02]  /*54a0*/  @!UP4 UISETP.NE.AND UP0, UPT, UR5, 0x1, UPT ;  /* 0x000000010500c88c */ /* 0x004fe4000bf05270 */
[----:B------:R-:W-:Y:S01]  /*54b0*/  @!UP4 USHF.R.U32.HI UR4, URZ, UR17, UR4 ;  /* 0x00000011ff04c299 */ /* 0x000fe20008011604 */
[----:B------:R-:W-:Y:S03]  /*54c0*/  @!UP4 UMOV UR7, UR11 ;  /* 0x0000000b0007cc82 */ /* 0x000fe60008000000 */
[----:B------:R-:W-:Y:S02]  /*54d0*/  @!UP4 USEL UR8, UR14, UR4, !UP0 ;  /* 0x000000040e08c287 */ /* 0x000fe4000c000000 */
[----:B------:R-:W-:Y:S05]  /*54e0*/  @!UP4 UISETP.NE.AND UP0, UPT, UR18, 0x1, UPT ;  /* 0x000000011200c88c */ /* 0x000fea000bf05270 */
[----:B------:R-:W2:Y:S02]  /*54f0*/  @!UP4 LDCU UR4, c[0x0][0xb20] ;  /* 0x00016400ff04c7ac */ /* 0x000ea40008000800 */
[----:B--2---:R-:W-:Y:S04]  /*5500*/  @!UP4 USHF.R.U32.HI UR7, URZ, UR4, UR7 ;  /* 0x00000004ff07c299 */ /* 0x004fe80008011607 */
[----:B------:R-:W-:Y:S04]  /*5510*/  @!UP4 USEL UR7, UR13, UR7, !UP0 ;  /* 0x000000070d07c287 */ /* 0x000fe8000c000000 */
[----:B------:R-:W-:Y:S02]  /*5520*/  @!UP4 UIADD3 UR4, UPT, UPT, -UR8, UR7, URZ ;  /* 0x000000070804c290 */ /* 0x000fe4000fffe1ff */
[----:B------:R-:W-:Y:S02]  /*5530*/  @!UP4 UIADD3 UR7, UPT, UPT, UR8, -UR7, URZ ;  /* 0x800000070807c290 */ /* 0x000fe4000fffe0ff */
[----:B------:R-:W-:Y:S02]  /*5540*/  @!UP4 UIMAD UR14, UR4, UR5, UR14 ;  /* 0x00000005040ec2a4 */ /* 0x000fe4000f8e020e */
[----:B------:R-:W-:Y:S01]  /*5550*/  @!UP4 UIMAD UR13, UR7, UR18, UR13 ;  /* 0x00000012070dc2a4 */ /* 0x000fe2000f8e020d */
[----:B------:R-:W-:Y:S11]  /*5560*/  BRA.U UP1, `(.L_x_106) ;  /* 0x0000000101107547 */ /* 0x000ff6000b800000 */
[----:B------:R-:W-:Y:S04]  /*5570*/  MOV R2, UR49 ;  /* 0x0000003100027c02 */ /* 0x000fe80008000f00 */
[----:B------:R-:W-:Y:S04]  /*5580*/  SHF.L.U32 R2, R2, 0x1f, RZ ;  /* 0x0000001f02027819 */ /* 0x000fe800000006ff */
[----:B------:R-:W2:Y:S02]  /*5590*/  SYNCS.PHASECHK.TRANS64.TRYWAIT P1, [UR6+0x188], R2 ;  /* 0x00018802ff0075a7 */ /* 0x000ea40008021106 */
[----:B--2---:R-:W-:Y:S05]  /*55a0*/  @!P1 BRA `(.L_x_107) ;  /* 0x0000006000f49947 */ /* 0x004fea0003800000 */
.L_x_106:
[----:B------:R-:W-:Y:S05]  /*55b0*/  BRA.U !UP6, `(.L_x_108) ;  /* 0x000000010e407547 */ /* 0x000fea000b800000 */
[----:B------:R-:W-:Y:S01]  /*55c0*/  UPLOP3.LUT UP2, UPT, UPT, UPT, UP5, 0x80, 0x8 ;  /* 0x000000000008789c */ /* 0x000fe20003f4f050 */
[----:B-1----:R-:W-:Y:S01]  /*55d0*/  HFMA2 R2, -RZ, RZ, 0, 5.9604644775390625e-08 ;  /* 0x00000001ff027431 */ /* 0x002fe200000001ff */
[----:B------:R-:W1:Y:S01]  /*55e0*/  LDCU.64 UR8, c[0x0][0x358] ;  /* 0x00006b00ff0877ac */ /* 0x000e620008000a00 */
[----:B------:R-:W-:Y:S03]  /*55f0*/  IMAD.MOV.U32 R0, RZ, RZ, 0x1 ;  /* 0x00000001ff007424 */ /* 0x000fe600078e00ff */
[----:B------:R-:W-:Y:S05]  /*5600*/  PLOP3.LUT P1, PT, PT, PT, UP2, 0x80, 0x8 ;  /* 0x000000000008781c */ /* 0x000fea0003f2f028 */
[----:B------:R-:W2:Y:S01]  /*5610*/  @UP2 LDCU.64 UR4, c[0x0][0x888] ;  /* 0x00011100ff0427ac */ /* 0x000ea20008000a00 */
[----:B------:R-:W-:Y:S07]  /*5620*/  @UP2 UIMAD UR7, UR36, UR42, URZ ;  /* 0x0000002a240722a4 */ /* 0x000fee000f8e02ff */
[----:B------:R-:W-:Y:S04]  /*5630*/  @P1 PRMT R3, R2, 0x7610, R3 ;  /* 0x0000761002031816 */ /* 0x000fe80000000003 */
[----:B------:R-:W-:Y:S05]  /*5640*/  @!P1 PRMT R3, R0, 0x7610, R3 ;  /* 0x0000761000039816 */ /* 0x000fea0000000003 */
[----:B------:R4:W-:Y:S01]  /*5650*/  STL.S16 [R1+0x50], R3 ;  /* 0x0000500301007387 */ /* 0x0009e20000100600 */
[----:B--2---:R-:W-:Y:S06]  /*5660*/  @UP2 UIMAD.WIDE UR4, UR7, 0x4, UR4 ;  /* 0x00000004070428a5 */ /* 0x004fec000f8e0204 */
[----:B-----5:R-:W-:Y:S02]  /*5670*/  IMAD.U32 R164, RZ, RZ, UR4 ;  /* 0x00000004ffa47e24 */ /* 0x020fe4000f8e00ff */
[----:B------:R-:W-:Y:S03]  /*5680*/  IMAD.U32 R165, RZ, RZ, UR5 ;  /* 0x00000005ffa57e24 */ /* 0x000fe6000f8e00ff */
[----:B------:R-:W2:Y:S02]  /*5690*/  @!UP2 LDCU UR4, c[0x0][0x880] ;  /* 0x00011000ff04a7ac */ /* 0x000ea40008000800 */
[----:B-1----:R4:W5:Y:S02]  /*56a0*/  @P1 LDG.E R164, desc[UR8][R164.64] ;  /* 0x00000008a4a41981 */ /* 0x002964000c1e1900 */
[----:B--2-4-:R-:W-:Y:S07]  /*56b0*/  @!P1 MOV R164, UR4 ;  /* 0x0000000400a49c02 */ /* 0x014fee0008000f00 */
.L_x_108:
[----:B-----5:R-:W-:Y:S01]  /*56c0*/  @!P0 FSETP.EQ.AND P1, PT, R164, RZ, PT ;  /* 0x000000ffa400820b */ /* 0x020fe20003f22000 */
[----:B------:R-:W-:Y:S01]  /*56d0*/  @!UPT UIADD3 URZ, UPT, UPT, URZ, URZ, URZ ;  /* 0x000000fffffff290 */ /* 0x000fe2000fffe0ff */
[----:B------:R-:W-:Y:S11]  /*56e0*/  @!P0 BRA `(.L_x_109) ;  /* 0x00000000001c8947 */ /* 0x000ff60003800000 */
[----:B------:R-:W-:Y:S01]  /*56f0*/  PLOP3.LUT P1, PT, PT, PT, UP2, 0x80, 0x8 ;  /* 0x000000000008781c */ /* 0x000fe20003f2f028 */
[----:B-1----:R-:W2:Y:S03]  /*5700*/  LDL R0, [R1+0x50] ;  /* 0x0000500001007983 */ /* 0x002ea60000100800 */
[----:B------:R-:W-:Y:S02]  /*5710*/  PLOP3.LUT P1, PT, P1, PT, PT, 0x8, 0x80 ;  /* 0x000000000080781c */ /* 0x000fe40000f2e170 */
[----:B--2---:R-:W-:Y:S11]  /*5720*/  LOP3.LUT P0, RZ, R0, 0xff, RZ, 0xc0, !PT ;  /* 0x000000ff00ff7812 */ /* 0x004ff6000780c0ff */
[----:B------:R-:W-:Y:S02]  /*5730*/  @!UPT UIADD3 URZ, UPT, UPT, URZ, URZ, URZ ;  /* 0x000000fffffff290 */ /* 0x000fe4000fffe0ff */
[----:B------:R-:W-:Y:S11]  /*5740*/  @P0 FSETP.EQ.AND P1, PT, R164, RZ, PT ;  /* 0x000000ffa400020b */ /* 0x000ff60003f22000 */
[----:B------:R-:W-:Y:S02]  /*5750*/  @!UPT UIADD3 URZ, UPT, UPT, URZ, URZ, URZ ;  /* 0x000000fffffff290 */ /* 0x000fe4000fffe0ff */
.L_x_109:
[----:B------:R-:W-:Y:S01]  /*5760*/  ULEA UR5, UR30, UR6, 0x3 ;  /* 0x000000061e057291 */ /* 0x000fe2000f8e18ff */
[----:B-1----:R-:W-:Y:S02]  /*5770*/  SHF.L.U32 R0, R11, 0x1f, RZ ;  /* 0x0000001f0b007819 */ /* 0x002fe400000006ff */
[----:B------:R-:W-:Y:S01]  /*5780*/  ELECT P0, URZ, PT ;  /* 0x0000000000ff782f */ /* 0x000fe20003800000 */
[----:B------:R-:W-:Y:S05]  /*5790*/  VIADD R10, R10, 0x1 ;  /* 0x000000010a0a7836 */ /* 0x000fea0000000000 */
[----:B------:R-:W1:Y:S02]  /*57a0*/  SYNCS.PHASECHK.TRANS64.TRYWAIT P2, [UR5+0x170], R0 ;  /* 0x00017000ff0075a7 */ /* 0x000e640008041105 */
[----:B-1----:R-:W-:Y:S05]  /*57b0*/  @!P2 BRA `(.L_x_110) ;  /* 0x000000600088a947 */ /* 0x002fea0003800000 */
.L_x_209:
[----:B------:R-:W-:Y:S01]  /*57c0*/  UIADD3 UR33, UPT, UPT, UR5, 0x160, URZ ;  /* 0x0000016005217890 */ /* 0x000fe2000fffe0ff */
[----:B------:R-:W-:Y:S01]  /*57d0*/  PLOP3.LUT P0, PT, P1, P0, PT, 0xf2, 0x2f ;  /* 0x00000000002f781c */ /* 0x000fe20000f01e72 */
[----:B------:R-:W-:Y:S01]  /*57e0*/  UMOV UR40, 0x0 ;  /* 0x0000000000287882 */ /* 0x000fe20000000000 */
[----:B------:R-:W-:Y:S01]  /*57f0*/  UMOV UR41, 0x10000000 ;  /* 0x1000000000297882 */ /* 0x000fe20000000000 */
[----:B------:R-:W-:Y:S01]  /*5800*/  UMOV UR28, UR36 ;  /* 0x00000024001c7c82 */ /* 0x000fe20008000000 */
[----:B------:R-:W-:Y:S01]  /*5810*/  UMOV UR12, UR36 ;  /* 0x00000024000c7c82 */ /* 0x000fe20008000000 */
[----:B------:R-:W-:Y:S01]  /*5820*/  UMOV UR20, UR36 ;  /* 0x0000002400147c82 */ /* 0x000fe20008000000 */
[----:B------:R-:W-:Y:S01]  /*5830*/  UMOV UR25, UR33 ;  /* 0x0000002100197c82 */ /* 0x000fe20008000000 */
[----:B------:R-:W-:Y:S01]  /*5840*/  UMOV UR9, UR33 ;  /* 0x0000002100097c82 */ /* 0x000fe20008000000 */
[----:B------:R-:W-:Y:S01]  /*5850*/  UMOV UR17, UR33 ;  /* 0x0000002100117c82 */ /* 0x000fe20008000000 */
[C---:B------:R-:W-:Y:S04]  /*5860*/  ISETP.NE.AND P1, PT, R10.reuse, 0x2, PT ;  /* 0x000000020a00780c */ /* 0x040fe80003f25270 */
[----:B------:R-:W-:Y:S01]  /*5870*/  VOTEU.ALL UP0, P0 ;  /* 0x0000000000ff7886 */ /* 0x000fe20000000000 */
[----:B-1----:R-:W-:Y:S02]  /*5880*/  SEL R0, RZ, 0x1, P1 ;  /* 0x00000001ff007807 */ /* 0x002fe40000800000 */
[----:B------:R-:W-:Y:S02]  /*5890*/  SEL R10, R10, RZ, P1 ;  /* 0x000000ff0a0a7207 */ /* 0x000fe40000800000 */
[----:B------:R-:W-:Y:S01]  /*58a0*/  @!UP0 UIADD3 UR38, UP1, UPT, UR50, 0x580, URZ ;  /* 0x0000058032268890 */ /* 0x000fe2000ff3e0ff */
[----:B------:R-:W-:Y:S01]  /*58b0*/  LOP3.LUT R9, R9, R0, RZ, 0x3c, !PT ;  /* 0x0000000009097212 */ /* 0x000fe200078e3cff */
[----:B------:R-:W-:Y:S02]  /*58c0*/  @!UP0 UIMAD UR4, UR30, 0xa000, UR6 ;  /* 0x0000a0001e0488a4 */ /* 0x000fe4000f8e0206 */
[----:B------:R-:W-:Y:S02]  /*58d0*/  @!UP0 UIADD3.X UR39, UPT, UPT, URZ, UR51, URZ, UP1, !UPT ;  /* 0x00000033ff278290 */ /* 0x000fe40008ffe4ff */
[----:B------:R-:W-:Y:S02]  /*58e0*/  @!UP0 USHF.L.U32 UR35, UR47, 0x7, URZ ;  /* 0x000000072f238899 */ /* 0x000fe400080006ff */
[----:B------:R-:W-:Y:S02]  /*58f0*/  @!UP0 UIMAD UR34, UR48, 0xa0, URZ ;  /* 0x000000a0302288a4 */ /* 0x000fe4000f8e02ff */
[----:B------:R-:W-:Y:S02]  /*5900*/  @!UP0 UIADD3 UR32, UPT, UPT, UR4, 0x400, URZ ;  /* 0x0000040004208890 */ /* 0x000fe4000fffe0ff */
[----:B------:R-:W-:Y:S01]  /*5910*/  @!UP0 UIADD3 UR26, UPT, UPT, UR34, 0x20, URZ ;  /* 0x00000020221a8890 */ /* 0x000fe2000fffe0ff */
[----:B------:R-:W-:Y:S01]  /*5920*/  VOTEU.ALL UP1, P0 ;  /* 0x0000000000ff7886 */ /* 0x000fe20000020000 */
[----:B------:R-:W-:Y:S01]  /*5930*/  @!UP0 UIADD3 UR24, UPT, UPT, UR4, 0x2400, URZ ;  /* 0x0000240004188890 */ /* 0x000fe2000fffe0ff */
[----:B------:R-:W-:Y:S01]  /*5940*/  UMOV UR27, UR35 ;  /* 0x00000023001b7c82 */ /* 0x000fe20008000000 */
[----:B------:R-:W-:Y:S03]  /*5950*/  @!UP0 UIADD3 UR10, UPT, UPT, UR34, 0x40, URZ ;  /* 0x00000040220a8890 */ /* 0x000fe6000fffe0ff */
[----:B------:R1:W-:Y:S01]  /*5960*/  @!UP1 UTMALDG.3D [UR32], [UR38], desc[UR40] ;  /* 0x00002820260095b4 */ /* 0x0003e20008011000 */
[----:B------:R-:W-:Y:S01]  /*5970*/  @!UP0 UIADD3 UR8, UPT, UPT, UR4, 0x4400, URZ ;  /* 0x0000440004088890 */ /* 0x000fe2000fffe0ff */
[----:B------:R-:W-:Y:S01]  /*5980*/  VOTEU.ALL UP1, P0 ;  /* 0x0000000000ff7886 */ /* 0x000fe20000020000 */
[----:B------:R-:W-:Y:S01]  /*5990*/  UMOV UR11, UR35 ;  /* 0x00000023000b7c82 */ /* 0x000fe20008000000 */
[----:B------:R-:W-:Y:S02]  /*59a0*/  @!UP0 UIADD3 UR18, UPT, UPT, UR34, 0x60, URZ ;  /* 0x0000006022128890 */ /* 0x000fe4000fffe0ff */
[----:B------:R-:W-:Y:S01]  /*59b0*/  @!UP0 UIADD3 UR16, UPT, UPT, UR4, 0x6400, URZ ;  /* 0x0000640004108890 */ /* 0x000fe2000fffe0ff */
[----:B------:R-:W-:Y:S01]  /*59c0*/  @!UP1 UTMALDG.3D [UR24], [UR38], desc[UR40] ;  /* 0x00002818260095b4 */ /* 0x000fe20008011000 */
[----:B------:R-:W-:Y:S01]  /*59d0*/  UIADD3 UR48, UPT, UPT, UR13, UR62, URZ ;  /* 0x0000003e0d307290 */ /* 0x000fe2000fffe0ff */
[----:B------:R-:W-:Y:S01]  /*59e0*/  VOTEU.ALL UP1, P0 ;  /* 0x0000000000ff7886 */ /* 0x000fe20000020000 */
[----:B------:R-:W-:Y:S01]  /*59f0*/  UMOV UR19, UR35 ;  /* 0x0000002300137c82 */ /* 0x000fe20008000000 */
[----:B------:R-:W-:Y:S03]  /*5a00*/  UIADD3 UR47, UPT, UPT, UR14, UR61, URZ ;  /* 0x0000003d0e2f7290 */ /* 0x000fe6000fffe0ff */
[----:B------:R2:W-:Y:S01]  /*5a10*/  @!UP1 UTMALDG.3D [UR8], [UR38], desc[UR40] ;  /* 0x00002808260095b4 */ /* 0x0005e20008011000 */
[----:B------:R-:W-:Y:S01]  /*5a20*/  UPLOP3.LUT UP1, UPT, UPT, UPT, UPT, 0x80, 0x8 ;  /* 0x000000000008789c */ /* 0x000fe20003f2f070 */
[----:B-1----:R-:W-:Y:S01]  /*5a30*/  UMOV UR36, UR31 ;  /* 0x0000001f00247c82 */ /* 0x002fe20008000000 */
[----:B--2---:R-:W-:Y:S02]  /*5a40*/  @!UP0 UIADD3 UR10, UPT, UPT, UR34, 0x80, URZ ;  /* 0x00000080220a8890 */ /* 0x004fe4000fffe0ff */
[----:B------:R-:W-:Y:S01]  /*5a50*/  @!UP0 UIADD3 UR8, UPT, UPT, UR4, 0x8400, URZ ;  /* 0x0000840004088890 */ /* 0x000fe2000fffe0ff */
[----:B------:R-:W-:Y:S01]  /*5a60*/  VOTEU.ALL UP0, P0 ;  /* 0x0000000000ff7886 */ /* 0x000fe20000000000 */
[----:B------:R-:W-:Y:S04]  /*5a70*/  UIADD3 UR4, UPT, UPT, UR30, 0x1, URZ ;  /* 0x000000011e047890 */ /* 0x000fe8000fffe0ff */
[----:B------:R1:W-:Y:S01]  /*5a80*/  @!UP0 UTMALDG.3D [UR16], [UR38], desc[UR40] ;  /* 0x00002810260085b4 */ /* 0x0003e20008011000 */
[----:B------:R-:W-:Y:S04]  /*5a90*/  UISETP.NE.AND UP0, UPT, UR4, 0x2, UPT ;  /* 0x000000020400788c */ /* 0x000fe8000bf05270 */
[----:B------:R-:W-:Y:S02]  /*5aa0*/  USEL UR7, URZ, 0x1, UP0 ;  /* 0x00000001ff077887 */ /* 0x000fe40008000000 */
[----:B------:R-:W-:Y:S02]  /*5ab0*/  USEL UR30, UR4, URZ, UP0 ;  /* 0x000000ff041e7287 */ /* 0x000fe40008000000 */
[----:B------:R-:W-:Y:S01]  /*5ac0*/  VOTEU.ALL UP0, P0 ;  /* 0x0000000000ff7886 */ /* 0x000fe20000000000 */
[----:B------:R-:W-:Y:S01]  /*5ad0*/  UPRMT UR4, UR15, 0x654, UR33 ;  /* 0x000006540f047896 */ /* 0x000fe20008000021 */
[----:B------:R-:W-:Y:S03]  /*5ae0*/  LOP3.LUT R11, R11, UR7, RZ, 0x3c, !PT ;  /* 0x000000070b0b7c12 */ /* 0x000fe6000f8e3cff */
[----:B------:R1:W-:Y:S01]  /*5af0*/  @!UP0 UTMALDG.3D [UR8], [UR38], desc[UR40] ;  /* 0x00002808260085b4 */ /* 0x0003e20008011000 */
[----:B------:R1:W-:Y:S04]  /*5b00*/  @!P0 SYNCS.ARRIVE.TRANS64.RED.A0TR RZ, [UR5+0x160], R8 ;  /* 0x00016008ffff89a7 */ /* 0x0003e80008300405 */
[----:B------:R-:W-:Y:S01]  /*5b10*/  SYNCS.ARRIVE.TRANS64.RED.A1T0 RZ, [UR4], RZ ;  /* 0x000000ffffff79a7 */ /* 0x000fe20008100404 */
[----:B------:R-:W-:Y:S05]  /*5b20*/  BRA.U UP3, `(.L_x_111) ;  /* 0xfffffff503047547 */ /* 0x000fea000b83ffff */
[----:B------:R-:W-:Y:S01]  /*5b30*/  UIADD3 UR6, UPT, UPT, UR6, 0x170, URZ ;  /* 0x0000017006067890 */ /* 0x000fe2000fffe0ff */
[----:B------:R-:W-:-:S03]  /*5b40*/  SHF.L.U32 R2, R11, 0x1f, RZ ;  /* 0x0000001f0b027819 */ /* 0x000fc600000006ff */
[----:B------:R-:W-:-:S09]  /*5b50*/  ULEA UR4, UR30, UR6, 0x3 ;  /* 0x000000061e047291 */ /* 0x000fd2000f8e18ff */
[----:B------:R-:W2:Y:S02]  /*5b60*/  SYNCS.PHASECHK.TRANS64.TRYWAIT P0, [UR4], R2 ;  /* 0x00000002ff0075a7 */ /* 0x000ea40008001104 */
[----:B--2---:R-:W-:Y:S05]  /*5b70*/  @!P0 BRA `(.L_x_112) ;  /* 0x0000005c00b08947 */ /* 0x004fea0003800000 */
.L_x_211:
[----:B------:R-:W-:-:S04]  /*5b80*/  UIADD3 UR4, UPT, UPT, UR30, 0x1, URZ ;  /* 0x000000011e047890 */ /* 0x000fc8000fffe0ff */
[----:B------:R-:W-:-:S04]  /*5b90*/  UISETP.NE.AND UP0, UPT, UR4, 0x2, UPT ;  /* 0x000000020400788c */ /* 0x000fc8000bf05270 */
[----:B------:R-:W-:Y:S02]  /*5ba0*/  USEL UR5, URZ, 0x1, UP0 ;  /* 0x00000001ff057887 */ /* 0x000fe40008000000 */
[----:B------:R-:W-:-:S04]  /*5bb0*/  USEL UR4, UR4, URZ, UP0 ;  /* 0x000000ff04047287 */ /* 0x000fc80008000000 */
[----:B------:R-:W-:Y:S01]  /*5bc0*/  ULEA UR4, UR4, UR6, 0x3 ;  /* 0x0000000604047291 */ /* 0x000fe2000f8e18ff */
[----:B--2---:R-:W-:-:S04]  /*5bd0*/  LOP3.LUT R2, R11, UR5, RZ, 0x3c, !PT ;  /* 0x000000050b027c12 */ /* 0x004fc8000f8e3cff */
[----:B------:R-:W-:Y:S01]  /*5be0*/  SHF.L.U32 R2, R2, 0x1f, RZ ;  /* 0x0000001f02027819 */ /* 0x000fe200000006ff */
[----:B------:R-:W-:-:S07]  /*5bf0*/  IMAD.U32 R0, RZ, RZ, UR4 ;  /* 0x00000004ff007e24 */ /* 0x000fce000f8e00ff */
.L_x_113:
[----:B--2---:R2:W4:Y:S02]  /*5c00*/  SYNCS.PHASECHK.TRANS64.TRYWAIT P0, [R0+URZ], R2 ;  /* 0x00000002000075a7 */ /* 0x00452400080011ff */
[----:B----4-:R-:W-:Y:S05]  /*5c10*/  @!P0 NANOSLEEP.SYNCS 0x989680 ;  /* 0x009896800000895d */ /* 0x010fea0003900000 */
[----:B------:R-:W4:Y:S02]  /*5c20*/  @!P0 SYNCS.PHASECHK.TRANS64 P0, [R0+URZ], R2 ;  /* 0x00000002000085a7 */ /* 0x000f2400080010ff */
[----:B-1-34-:R-:W-:Y:S05]  /*5c30*/  @P0 EXIT ;  /* 0x000000000000094d */ /* 0x01afea0003800000 */
[----:B------:R-:W-:Y:S05]  /*5c40*/  BRA `(.L_x_113) ;  /* 0xfffffffc00ec7947 */ /* 0x000fea000383ffff */
.L_x_103:
[----:B------:R-:W-:-:S06]  /*5c50*/  UISETP.GE.AND UP0, UPT, UR14, 0x4, UPT ;  /* 0x000000040e00788c */ /* 0x000fcc000bf06270 */
[----:B------:R-:W-:-:S13]  /*5c60*/  PLOP3.LUT P0, PT, PT, PT, UP0, 0x80, 0x8 ;  /* 0x000000000008781c */ /* 0x000fda0003f0f008 */
[----:B------:R-:W-:Y:S05]  /*5c70*/  @!P0 EXIT ;  /* 0x000000000000894d */ /* 0x000fea0003800000 */
[----:B------:R-:W-:Y:S01]  /*5c80*/  BAR.SYNC.DEFER_BLOCKING 0x6, 0xa0 ;  /* 0x0182800000007b1d */ /* 0x000fe20000010000 */
[----:B------:R-:W-:-:S05]  /*5c90*/  IMAD.U32 R2, R4, 0x10000, RZ ;  /* 0x0001000004027824 */ /* 0x000fca00078e00ff */
[----:B------:R-:W-:Y:S01]  /*5ca0*/  UMOV UR4, 0x400 ;  /* 0x0000040000047882 */ /* 0x000fe20000000000 */
[----:B------:R-:W-:Y:S01]  /*5cb0*/  LOP3.LUT R2, R2, 0x600000, RZ, 0xc0, !PT ;  /* 0x0060000002027812 */ /* 0x000fe200078ec0ff */
[----:B------:R-:W-:Y:S01]  /*5cc0*/  ULEA UR4, UR15, UR4, 0x18 ;  /* 0x000000040f047291 */ /* 0x000fe2000f8ec0ff */
[----:B------:R-:W1:Y:S01]  /*5cd0*/  LDCU UR41, c[0x0][0xb0c] ;  /* 0x00016180ff2977ac */ /* 0x000e620008000800 */
[----:B------:R-:W2:Y:S01]  /*5ce0*/  LDCU UR40, c[0x0][0xb30] ;  /* 0x00016600ff2877ac */ /* 0x000ea20008000800 */
[----:B------:R-:W3:Y:S01]  /*5cf0*/  LDCU.64 UR42, c[0x0][0xb28] ;  /* 0x00016500ff2a77ac */ /* 0x000ee20008000a00 */
[----:B------:R-:W4:Y:S05]  /*5d00*/  LDCU.128 UR56, c[0x0][0xb10] ;  /* 0x00016200ff3877ac */ /* 0x000f2a0008000c00 */
[----:B------:R-:W1:Y:S02]  /*5d10*/  LDS R0, [UR4+0x230] ;  /* 0x00023004ff007984 */ /* 0x000e640008000800 */
[----:B------:R-:W2:Y:S01]  /*5d20*/  LDCU.64 UR4, c[0x0][0x888] ;  /* 0x00011100ff0477ac */ /* 0x000ea20008000a00 */
[----:B------:R-:W-:Y:S01]  /*5d30*/  UMOV UR54, 0x1 ;  /* 0x0000000100367882 */ /* 0x000fe20000000000 */
[----:B------:R-:W-:Y:S01]  /*5d40*/  UMOV UR46, URZ ;  /* 0x000000ff002e7c82 */ /* 0x000fe20008000000 */
[----:B------:R-:W-:Y:S01]  /*5d50*/  UMOV UR53, URZ ;  /* 0x000000ff00357c82 */ /* 0x000fe20008000000 */
[----:B------:R-:W-:Y:S01]  /*5d60*/  UMOV UR18, URZ ;  /* 0x000000ff00127c82 */ /* 0x000fe20008000000 */
[----:B------:R-:W-:Y:S01]  /*5d70*/  UMOV UR52, URZ ;  /* 0x000000ff00347c82 */ /* 0x000fe20008000000 */
[----:B------:R-:W-:Y:S01]  /*5d80*/  UMOV UR45, URZ ;  /* 0x000000ff002d7c82 */ /* 0x000fe20008000000 */
[----:B------:R-:W-:Y:S01]  /*5d90*/  UMOV UR51, URZ ;  /* 0x000000ff00337c82 */ /* 0x000fe20008000000 */
[----:B------:R-:W-:Y:S01]  /*5da0*/  UMOV UR50, URZ ;  /* 0x000000ff00327c82 */ /* 0x000fe20008000000 */
[----:B--2---:R-:W-:Y:S01]  /*5db0*/  IMAD.U32 R6, RZ, RZ, UR4 ;  /* 0x00000004ff067e24 */ /* 0x004fe2000f8e00ff */
[----:B------:R-:W-:-:S04]  /*5dc0*/  MOV R3, UR5 ;  /* 0x0000000500037c02 */ /* 0x000fc80008000f00 */
[----:B------:R2:W-:Y:S04]  /*5dd0*/  STL [R1+0x58], R6 ;  /* 0x0000580601007387 */ /* 0x0005e80000100800 */
[----:B------:R2:W-:Y:S01]  /*5de0*/  STL [R1+0x54], R3 ;  /* 0x0000540301007387 */ /* 0x0005e20000100800 */
[----:B-1-34-:R-:W-:-:S07]  /*5df0*/  IADD3 R2, PT, PT, R0, R2, RZ ;  /* 0x0000000200027210 */ /* 0x01afce0007ffe0ff */
.L_x_137:
[----:B-1----:R-:W1:Y:S01]  /*5e00*/  S2UR UR44, SR_CgaCtaId ;  /* 0x00000000002c79c3 */ /* 0x002e620000008800 */
[----:B------:R-:W-:Y:S01]  /*5e10*/  UMOV UR4, 0x400 ;  /* 0x0000040000047882 */ /* 0x000fe20000000000 */
[----:B--2---:R-:W-:Y:S04]  /*5e20*/  MOV R3, UR52 ;  /* 0x0000003400037c02 */ /* 0x004fe80008000f00 */
[----:B------:R-:W-:Y:S01]  /*5e30*/  SHF.L.U32 R3, R3, 0x1f, RZ ;  /* 0x0000001f03037819 */ /* 0x000fe200000006ff */
[----:B-1----:R-:W-:Y:S04]  /*5e40*/  ULEA UR39, UR44, UR4, 0x18 ;  /* 0x000000042c277291 */ /* 0x002fe8000f8ec0ff */
[----:B------:R-:W-:Y:S09]  /*5e50*/  ULEA UR4, UR18, UR39, 0x3 ;  /* 0x0000002712047291 */ /* 0x000ff2000f8e18ff */
[----:B------:R-:W1:Y:S02]  /*5e60*/  SYNCS.PHASECHK.TRANS64.TRYWAIT P0, [UR4+0x190], R3 ;  /* 0x00019003ff0075a7 */ /* 0x000e640008001104 */
[----:B-1----:R-:W-:Y:S05]  /*5e70*/  @!P0 BRA `(.L_x_114) ;  /* 0x0000005c00088947 */ /* 0x002fea0003800000 */
.L_x_213:
[----:B------:R-:W-:Y:S02]  /*5e80*/  ULEA UR5, UR18, UR39, 0x4 ;  /* 0x0000002712057291 */ /* 0x000fe4000f8e20ff */
[----:B------:R-:W-:Y:S01]  /*5e90*/  UIADD3 UR4, UPT, UPT, UR4, 0x1a0, URZ ;  /* 0x000001a004047890 */ /* 0x000fe2000fffe0ff */
[----:B------:R-:W2:Y:S03]  /*5ea0*/  LDCU UR10, c[0x0][0xb24] ;  /* 0x00016480ff0a77ac */ /* 0x000ea60008000800 */
[----:B------:R-:W-:Y:S03]  /*5eb0*/  UPRMT UR4, URZ, 0x654, UR4 ;  /* 0x00000654ff047896 */ /* 0x000fe60008000004 */
[----:B------:R-:W3:Y:S01]  /*5ec0*/  LDS.128 R4, [UR5+0x210] ;  /* 0x00021005ff047984 */ /* 0x000ee20008000c00 */
[----:B------:R-:W-:Y:S01]  /*5ed0*/  @!PT LDS RZ, [RZ] ;  /* 0x00000000fffff984 */ /* 0x000fe20000000800 */
[----:B------:R-:W-:Y:S01]  /*5ee0*/  @!PT LDS RZ, [RZ] ;  /* 0x00000000fffff984 */ /* 0x000fe20000000800 */
[----:B------:R-:W-:Y:S01]  /*5ef0*/  @!PT LDS RZ, [RZ] ;  /* 0x00000000fffff984 */ /* 0x000fe20000000800 */
[----:B------:R-:W-:Y:S01]  /*5f00*/  @!PT LDS RZ, [RZ] ;  /* 0x00000000fffff984 */ /* 0x000fe20000000800 */
[----:B------:R4:W-:Y:S07]  /*5f10*/  MEMBAR.ALL.CTA ;  /* 0x0000000000007992 */ /* 0x0009ee0000008000 */
[----:B----4-:R-:W4:Y:S02]  /*5f20*/  FENCE.VIEW.ASYNC.S ;  /* 0x00000000000073c6 */ /* 0x010f240000000000 */
[----:B----4-:R-:W-:Y:S01]  /*5f30*/  SYNCS.ARRIVE.TRANS64.RED.A1T0 RZ, [UR4], RZ ;  /* 0x000000ffffff79a7 */ /* 0x010fe20008100404 */
[----:B---3--:R-:W-:Y:S11]  /*5f40*/  LOP3.LUT P0, RZ, R6, 0x1, RZ, 0xc0, !PT ;  /* 0x0000000106ff7812 */ /* 0x008ff6000780c0ff */
[----:B------:R-:W-:Y:S02]  /*5f50*/  @!UPT UIADD3 URZ, UPT, UPT, URZ, URZ, URZ ;  /* 0x000000fffffff290 */ /* 0x000fe4000fffe0ff */
[----:B------:R-:W-:Y:S01]  /*5f60*/  VOTEU.ANY UP0, P0 ;  /* 0x0000000000ff7886 */ /* 0x000fe20000000100 */
[----:B------:R-:W-:Y:S01]  /*5f70*/  PLOP3.LUT P3, PT, PT, PT, UP0, 0x80, 0x8 ;  /* 0x000000000008781c */ /* 0x000fe20003f6f008 */
[----:B------:R-:W-:Y:S01]  /*5f80*/  UP2UR UR55, UPR, URZ, 0x1 ;  /* 0x00000001ff377883 */ /* 0x000fe20008000000 */
[----:B------:R-:W-:Y:S02]  /*5f90*/  PLOP3.LUT P1, PT, PT, PT, UP0, 0x80, 0x8 ;  /* 0x000000000008781c */ /* 0x000fe40003f2f008 */
[----:B------:R-:W-:Y:S02]  /*5fa0*/  PLOP3.LUT P2, PT, PT, PT, UP0, 0x80, 0x8 ;  /* 0x000000000008781c */ /* 0x000fe40003f4f008 */
[----:B------:R-:W-:Y:S01]  /*5fb0*/  PLOP3.LUT P0, PT, PT, PT, UP0, 0x80, 0x8 ;  /* 0x000000000008781c */ /* 0x000fe20003f0f008 */
[----:B--2---:R-:W-:Y:S06]  /*5fc0*/  UISETP.GE.AND UP0, UPT, UR10, 0x1, UPT ;  /* 0x000000010a00788c */ /* 0x004fec000bf06270 */
[----:B-1----:R-:W-:Y:S02]  /*5fd0*/  @P3 MOV R3, R4 ;  /* 0x0000000400033202 */ /* 0x002fe40000000f00 */
[----:B------:R-:W-:Y:S02]  /*5fe0*/  @P1 LOP3.LUT R0, R5, 0xffff, RZ, 0xc0, !PT ;  /* 0x0000ffff05001812 */ /* 0x000fe400078ec0ff */
[----:B------:R-:W-:Y:S02]  /*5ff0*/  @P2 R2UR UR38, R3 ;  /* 0x00000000032622ca */ /* 0x000fe400000e0000 */
[----:B------:R-:W-:Y:S01]  /*6000*/  @P0 R2UR UR37, R0 ;  /* 0x00000000002502ca */ /* 0x000fe200000e0000 */
[----:B------:R-:W-:Y:S03]  /*6010*/  @!UPT UIADD3 URZ, UPT, UPT, URZ, URZ, URZ ;  /* 0x000000fffffff290 */ /* 0x000fe6000fffe0ff */
[----:B------:R-:W-:Y:S11]  /*6020*/  BRA.U !UP0, `(.L_x_115) ;  /* 0x0000000108cc7547 */ /* 0x000ff6000b800000 */
[----:B------:R-:W1:Y:S01]  /*6030*/  LDCU UR6, c[0x0][0xb20] ;  /* 0x00016400ff0677ac */ /* 0x000e620008000800 */
[----:B------:R-:W2:Y:S01]  /*6040*/  LDCU UR7, c[0x0][0x370] ;  /* 0x00006e00ff0777ac */ /* 0x000ea20008000800 */
[----:B------:R-:W3:Y:S01]  /*6050*/  LDCU UR4, c[0x0][0x374] ;  /* 0x00006e80ff0477ac */ /* 0x000ee20008000800 */
[----:B------:R-:W-:Y:S02]  /*6060*/  UISETP.NE.AND UP0, UPT, UR58, 0x1, UPT ;  /* 0x000000013a00788c */ /* 0x000fe4000bf05270 */
[----:B------:R-:W-:Y:S02]  /*6070*/  UIMAD.WIDE.U32 UR12, UR37, UR59, URZ ;  /* 0x0000003b250c72a5 */ /* 0x000fe4000f8e00ff */
[----:B------:R-:W-:Y:S02]  /*6080*/  UISETP.NE.AND UP1, UPT, UR41, 0x1, UPT ;  /* 0x000000012900788c */ /* 0x000fe4000bf25270 */
[----:B------:R-:W-:Y:S02]  /*6090*/  UISETP.NE.AND UP2, UPT, UR10, 0x1, UPT ;  /* 0x000000010a00788c */ /* 0x000fe4000bf45270 */
[----:B------:R-:W-:Y:S02]  /*60a0*/  UIMAD.WIDE.U32 UR16, UR38, UR56, URZ ;  /* 0x00000038261072a5 */ /* 0x000fe4000f8e00ff */
[----:B--2---:R-:W-:Y:S02]  /*60b0*/  UIMAD.WIDE.U32 UR14, UR7, UR56, URZ ;  /* 0x00000038070e72a5 */ /* 0x004fe4000f8e00ff */
[----:B---3--:R-:W-:Y:S07]  /*60c0*/  UIMAD.WIDE.U32 UR8, UR4, UR59, URZ ;  /* 0x0000003b040872a5 */ /* 0x008fee000f8e00ff */
[----:B------:R-:W-:Y:S02]  /*60d0*/  UMOV UR5, UR9 ;  /* 0x0000000900057c82 */ /* 0x000fe40008000000 */
[----:B-1----:R-:W-:Y:S03]  /*60e0*/  @UP0 USHF.R.U32.HI UR4, URZ, UR6, UR5 ;  /* 0x00000006ff040299 */ /* 0x002fe60008011605 */
[----:B------:R-:W-:Y:S01]  /*60f0*/  UMOV UR5, UR13 ;  /* 0x0000000d00057c82 */ /* 0x000fe20008000000 */
[----:B------:R-:W-:Y:S02]  /*6100*/  UIMAD.WIDE.U32 UR8, UR4, UR42, URZ ;  /* 0x0000002a040872a5 */ /* 0x000fe4000f8e00ff */
[----:B------:R-:W-:Y:S03]  /*6110*/  USHF.R.U32.HI UR6, URZ, UR6, UR5 ;  /* 0x00000006ff067299 */ /* 0x000fe60008011605 */
[----:B------:R-:W-:Y:S01]  /*6120*/  UMOV UR5, UR15 ;  /* 0x0000000f00057c82 */ /* 0x000fe20008000000 */
[----:B------:R-:W-:Y:S02]  /*6130*/  USEL UR6, UR37, UR6, !UP0 ;  /* 0x0000000625067287 */ /* 0x000fe4000c000000 */
[----:B------:R-:W-:Y:S01]  /*6140*/  @UP1 USHF.R.U32.HI UR7, URZ, UR57, UR5 ;  /* 0x00000039ff071299 */ /* 0x000fe20008011605 */
[----:B------:R-:W-:Y:S02]  /*6150*/  UMOV UR8, UR9 ;  /* 0x0000000900087c82 */ /* 0x000fe40008000000 */
[----:B------:R-:W-:Y:S01]  /*6160*/  UMOV UR5, UR17 ;  /* 0x0000001100057c82 */ /* 0x000fe20008000000 */
[----:B------:R-:W-:Y:S02]  /*6170*/  UIMAD.WIDE.U32 UR12, UR7, UR42, URZ ;  /* 0x0000002a070c72a5 */ /* 0x000fe4000f8e00ff */
[----:B------:R-:W-:Y:S02]  /*6180*/  @UP2 USHF.R.U32.HI UR4, URZ, UR43, UR8 ;  /* 0x0000002bff042299 */ /* 0x000fe40008011608 */
[----:B------:R-:W-:Y:S02]  /*6190*/  USHF.R.U32.HI UR5, URZ, UR57, UR5 ;  /* 0x00000039ff057299 */ /* 0x000fe40008011605 */
[----:B------:R-:W-:Y:S02]  /*61a0*/  UIMAD UR4, UR10, UR4, URZ ;  /* 0x000000040a0472a4 */ /* 0x000fe4000f8e02ff */
[----:B------:R-:W-:Y:S02]  /*61b0*/  USEL UR5, UR38, UR5, !UP1 ;  /* 0x0000000526057287 */ /* 0x000fe4000c800000 */
[----:B------:R-:W-:Y:S01]  /*61c0*/  UISETP.GE.AND UP0, UPT, UR6, UR4, UPT ;  /* 0x000000040600728c */ /* 0x000fe2000bf06270 */
[----:B------:R-:W-:Y:S01]  /*61d0*/  UMOV UR8, UR13 ;  /* 0x0000000d00087c82 */ /* 0x000fe20008000000 */
[----:B------:R-:W-:Y:S02]  /*61e0*/  UIMAD.WIDE.U32 UR12, UR6, UR42, URZ ;  /* 0x0000002a060c72a5 */ /* 0x000fe4000f8e00ff */
[----:B------:R-:W-:Y:S04]  /*61f0*/  @UP2 USHF.R.U32.HI UR7, URZ, UR43, UR8 ;  /* 0x0000002bff072299 */ /* 0x000fe80008011608 */
[----:B------:R-:W-:Y:S01]  /*6200*/  UIMAD UR8, UR10, UR7, URZ ;  /* 0x000000070a0872a4 */ /* 0x000fe2000f8e02ff */
[----:B------:R-:W-:Y:S03]  /*6210*/  UMOV UR4, UR13 ;  /* 0x0000000d00047c82 */ /* 0x000fe60008000000 */
[----:B------:R-:W-:Y:S02]  /*6220*/  UISETP.GE.OR UP0, UPT, UR5, UR8, UP0 ;  /* 0x000000080500728c */ /* 0x000fe40008706670 */
[----:B------:R-:W-:Y:S02]  /*6230*/  USHF.R.U32.HI UR4, URZ, UR43, UR4 ;  /* 0x0000002bff047299 */ /* 0x000fe40008011604 */
[----:B------:R-:W-:Y:S02]  /*6240*/  UIMAD.WIDE.U32 UR8, UR5, UR42, URZ ;  /* 0x0000002a050872a5 */ /* 0x000fe4000f8e00ff */
[----:B------:R-:W-:Y:S02]  /*6250*/  USEL UR12, UR6, UR4, !UP2 ;  /* 0x00000004060c7287 */ /* 0x000fe4000d000000 */
[----:B------:R-:W-:Y:S02]  /*6260*/  UIADD3 UR8, UPT, UPT, -UR5, URZ, URZ ;  /* 0x000000ff05087290 */ /* 0x000fe4000fffe1ff */
[----:B------:R-:W-:Y:S01]  /*6270*/  UIADD3 UR11, UPT, UPT, -UR12, URZ, URZ ;  /* 0x000000ff0c0b7290 */ /* 0x000fe2000fffe1ff */
[----:B------:R-:W-:Y:S01]  /*6280*/  @!UP0 UMOV UR4, UR9 ;  /* 0x0000000900048c82 */ /* 0x000fe20008000000 */
[----:B------:R-:W-:Y:S02]  /*6290*/  UIADD3 UR9, UPT, UPT, -UR6, URZ, URZ ;  /* 0x000000ff06097290 */ /* 0x000fe4000fffe1ff */
[----:B------:R-:W-:Y:S02]  /*62a0*/  @!UP0 USHF.R.U32.HI UR4, URZ, UR43, UR4 ;  /* 0x0000002bff048299 */ /* 0x000fe40008011604 */
[----:B------:R-:W-:Y:S02]  /*62b0*/  UIMAD UR11, UR10, UR11, UR6 ;  /* 0x0000000b0a0b72a4 */ /* 0x000fe4000f8e0206 */
[----:B------:R-:W-:Y:S04]  /*62c0*/  @!UP0 USEL UR4, UR5, UR4, !UP2 ;  /* 0x0000000405048287 */ /* 0x000fe8000d000000 */
[----:B------:R-:W-:Y:S02]  /*62d0*/  @!UP0 UIMAD UR11, UR7, UR11, UR4 ;  /* 0x0000000b070b82a4 */ /* 0x000fe4000f8e0204 */
[----:B------:R-:W-:Y:S02]  /*62e0*/  @!UP0 UIADD3 UR12, UPT, UPT, UR12, -UR4, URZ ;  /* 0x800000040c0c8290 */ /* 0x000fe4000fffe0ff */
[----:B------:R-:W-:Y:S02]  /*62f0*/  UIMAD UR7, UR41, UR8, UR38 ;  /* 0x00000008290772a4 */ /* 0x000fe4000f8e0226 */
[----:B------:R-:W-:Y:S02]  /*6300*/  @!UP0 UIMAD UR6, UR12, UR10, UR5 ;  /* 0x0000000a0c0682a4 */ /* 0x000fe4000f8e0205 */
[----:B------:R-:W-:Y:S01]  /*6310*/  UIMAD UR4, UR58, UR9, UR37 ;  /* 0x000000093a0472a4 */ /* 0x000fe2000f8e0225 */
[----:B------:R-:W-:Y:S02]  /*6320*/  @!UP0 UMOV UR5, UR11 ;  /* 0x0000000b00058c82 */ /* 0x000fe40008000000 */
[----:B------:R-:W-:Y:S02]  /*6330*/  UIMAD UR38, UR5, UR41, UR7 ;  /* 0x00000029052672a4 */ /* 0x000fe4000f8e0207 */
[----:B------:R-:W-:Y:S11]  /*6340*/  UIMAD UR37, UR6, UR58, UR4 ;  /* 0x0000003a062572a4 */ /* 0x000ff6000f8e0204 */
[----:B------:R-:W-:Y:S01]  /*6350*/  @!UPT UIADD3 URZ, UPT, UPT, URZ, URZ, URZ ;  /* 0x000000fffffff290 */ /* 0x000fe2000fffe0ff */
.L_x_115:
[----:B------:R-:W-:Y:S02]  /*6360*/  UISETP.NE.AND UP0, UPT, UR40, 0x1, UPT ;  /* 0x000000012800788c */ /* 0x000fe4000bf05270 */
[----:B------:R-:W-:Y:S02]  /*6370*/  UISETP.NE.AND UP1, UPT, UR55, URZ, UPT ;  /* 0x000000ff3700728c */ /* 0x000fe4000bf25270 */
[----:B------:R-:W-:Y:S04]  /*6380*/  UIADD3 UR49, UPT, UPT, UR18, 0x1, URZ ;  /* 0x0000000112317890 */ /* 0x000fe8000fffe0ff */
[----:B------:R-:W-:Y:S02]  /*6390*/  PLOP3.LUT P1, PT, PT, PT, UP1, 0x80, 0x8 ;  /* 0x000000000008781c */ /* 0x000fe40003f2f018 */
[----:B------:R-:W-:Y:S01]  /*63a0*/  PLOP3.LUT P0, PT, PT, PT, UP1, 0x80, 0x8 ;  /* 0x000000000008781c */ /* 0x000fe20003f0f018 */
[----:B------:R-:W1:Y:S01]  /*63b0*/  @!UP0 LDCU.128 UR12, c[0x0][0xb10] ;  /* 0x00016200ff0c87ac */ /* 0x000e620008000c00 */
[----:B------:R-:W2:Y:S09]  /*63c0*/  @!UP0 LDCU UR5, c[0x0][0xb0c] ;  /* 0x00016180ff0587ac */ /* 0x000eb20008000800 */
[----:B------:R-:W-:Y:S01]  /*63d0*/  @P1 SHF.R.U32.HI R4, RZ, 0x10, R5 ;  /* 0x00000010ff041819 */ /* 0x000fe20000011605 */
[----:B------:R-:W3:Y:S03]  /*63e0*/  @!UP0 LDCU UR10, c[0x0][0xb20] ;  /* 0x00016400ff0a87ac */ /* 0x000ee60008000800 */
[----:B------:R-:W-:Y:S01]  /*63f0*/  @P0 R2UR UR60, R4 ;  /* 0x00000000043c02ca */ /* 0x000fe200000e0000 */
[----:B-1----:R-:W-:Y:S02]  /*6400*/  UIMAD.WIDE.U32 UR8, UR38, UR12, URZ ;  /* 0x0000000c260872a5 */ /* 0x002fe4000f8e00ff */
[----:B------:R-:W-:Y:S02]  /*6410*/  UIMAD.WIDE.U32 UR6, UR37, UR15, URZ ;  /* 0x0000000f250672a5 */ /* 0x000fe4000f8e00ff */
[----:B------:R-:W-:Y:S03]  /*6420*/  @!UP0 UISETP.NE.AND UP1, UPT, UR14, 0x1, UPT ;  /* 0x000000010e00888c */ /* 0x000fe6000bf25270 */
[----:B------:R-:W-:Y:S01]  /*6430*/  @!UP0 UMOV UR4, UR9 ;  /* 0x0000000900048c82 */ /* 0x000fe20008000000 */
[----:B--2---:R-:W-:Y:S02]  /*6440*/  @!UP0 UISETP.NE.AND UP2, UPT, UR5, 0x1, UPT ;  /* 0x000000010500888c */ /* 0x004fe4000bf45270 */
[----:B------:R-:W-:Y:S01]  /*6450*/  @!UP0 USHF.R.U32.HI UR4, URZ, UR13, UR4 ;  /* 0x0000000dff048299 */ /* 0x000fe20008011604 */
[----:B------:R-:W-:Y:S02]  /*6460*/  @!UP0 UMOV UR6, UR7 ;  /* 0x0000000700068c82 */ /* 0x000fe40008000000 */
[----:B---3--:R-:W-:Y:S02]  /*6470*/  @!UP0 USHF.R.U32.HI UR6, URZ, UR10, UR6 ;  /* 0x0000000aff068299 */ /* 0x008fe40008011606 */
[----:B------:R-:W-:Y:S02]  /*6480*/  @!UP0 USEL UR7, UR38, UR4, !UP2 ;  /* 0x0000000426078287 */ /* 0x000fe4000d000000 */
[----:B------:R-:W-:Y:S04]  /*6490*/  @!UP0 USEL UR6, UR37, UR6, !UP1 ;  /* 0x0000000625068287 */ /* 0x000fe8000c800000 */
[----:B------:R-:W-:Y:S02]  /*64a0*/  @!UP0 UIADD3 UR4, UPT, UPT, -UR7, UR6, URZ ;  /* 0x0000000607048290 */ /* 0x000fe4000fffe1ff */
[----:B------:R-:W-:Y:S02]  /*64b0*/  @!UP0 UIADD3 UR6, UPT, UPT, UR7, -UR6, URZ ;  /* 0x8000000607068290 */ /* 0x000fe4000fffe0ff */
[----:B------:R-:W-:Y:S02]  /*64c0*/  UIADD3 UR7, UPT, UPT, UR39, 0x400, URZ ;  /* 0x0000040027077890 */ /* 0x000fe4000fffe0ff */
[----:B------:R-:W-:Y:S02]  /*64d0*/  @!UP0 UIMAD UR38, UR4, UR5, UR38 ;  /* 0x00000005042682a4 */ /* 0x000fe4000f8e0226 */
[----:B------:R-:W-:Y:S02]  /*64e0*/  @!UP0 UIMAD UR37, UR6, UR14, UR37 ;  /* 0x0000000e062582a4 */ /* 0x000fe4000f8e0225 */
[----:B------:R-:W-:Y:S09]  /*64f0*/  ULOP3.LUT UP0, URZ, UR7, 0x1b0, URZ, 0xc0, !UPT ;  /* 0x000001b007ff7892 */ /* 0x000ff2000f80c0ff */
[----:B------:R-:W-:Y:S05]  /*6500*/  BRA.U !UP0, `(.L_x_116) ;  /* 0x00000001087c7547 */ /* 0x000fea000b800000 */
[----:B------:R-:W1:Y:S01]  /*6510*/  LDCU.64 UR8, c[0x4][0x80] ;  /* 0x01001000ff0877ac */ /* 0x000e620008000a00 */
[----:B------:R-:W-:Y:S01]  /*6520*/  MOV R16, 0x0 ;  /* 0x0000000000107802 */ /* 0x000fe20000000f00 */
[----:B------:R-:W-:Y:S02]  /*6530*/  HFMA2 R12, -RZ, RZ, 0, 5.9604644775390625e-08 ;  /* 0x00000001ff0c7431 */ /* 0x000fe400000001ff */
[----:B------:R-:W-:Y:S01]  /*6540*/  IMAD.MOV.U32 R8, RZ, RZ, 0x70 ;  /* 0x00000070ff087424 */ /* 0x000fe200078e00ff */
[----:B------:R2:W3:Y:S01]  /*6550*/  LDC.64 R14, c[0x4][R16] ;  /* 0x01000000100e7b82 */ /* 0x0004e20000000a00 */
[----:B------:R-:W4:Y:S01]  /*6560*/  LDCU.64 UR6, c[0x4][0x88] ;  /* 0x01001100ff0677ac */ /* 0x000f220008000a00 */
[----:B------:R-:W-:Y:S01]  /*6570*/  IMAD.MOV.U32 R13, RZ, RZ, RZ ;  /* 0x000000ffff0d7224 */ /* 0x000fe200078e00ff */
[----:B------:R-:W2:Y:S01]  /*6580*/  LDCU.64 UR4, c[0x4][0x8] ;  /* 0x01000100ff0477ac */ /* 0x000ea20008000a00 */
[----:B-1----:R-:W-:Y:S01]  /*6590*/  MOV R5, UR9 ;  /* 0x0000000900057c02 */ /* 0x002fe20008000f00 */
[----:B------:R-:W-:Y:S01]  /*65a0*/  IMAD.U32 R4, RZ, RZ, UR8 ;  /* 0x00000008ff047e24 */ /* 0x000fe2000f8e00ff */
[----:B----4-:R-:W-:Y:S01]  /*65b0*/  MOV R7, UR7 ;  /* 0x0000000700077c02 */ /* 0x010fe20008000f00 */
[----:B------:R-:W-:Y:S01]  /*65c0*/  IMAD.U32 R6, RZ, RZ, UR6 ;  /* 0x00000006ff067e24 */ /* 0x000fe2000f8e00ff */
[----:B--2---:R-:W-:Y:S01]  /*65d0*/  MOV R11, UR5 ;  /* 0x00000005000b7c02 */ /* 0x004fe20008000f00 */
[----:B------:R-:W-:Y:S02]  /*65e0*/  IMAD.U32 R10, RZ, RZ, UR4 ;  /* 0x00000004ff0a7e24 */ /* 0x000fe4000f8e00ff */
[----:B------:R-:W-:Y:S07]  /*65f0*/  LEPC R20, `(.L_x_117) ;  /* 0x000000001014794e */ /* 0x000fee0000000000 */
[----:B---3-5:R-:W-:Y:S05]  /*6600*/  CALL.ABS.NOINC R14 ;  /* 0x000000000e007343 */ /* 0x028fea0003c00000 */
.L_x_117:
[----:B------:R-:W1:Y:S01]  /*6610*/  LDCU.64 UR8, c[0x4][0x80] ;  /* 0x01001000ff0877ac */ /* 0x000e620008000a00 */
[----:B------:R-:W2:Y:S01]  /*6620*/  LDC.64 R16, c[0x4][R16] ;  /* 0x0100000010107b82 */ /* 0x000ea20000000a00 */
[----:B------:R-:W-:Y:S02]  /*6630*/  HFMA2 R12, -RZ, RZ, 0, 5.9604644775390625e-08 ;  /* 0x00000001ff0c7431 */ /* 0x000fe400000001ff */
[----:B------:R-:W-:Y:S02]  /*6640*/  IMAD.MOV.U32 R8, RZ, RZ, 0x70 ;  /* 0x00000070ff087424 */ /* 0x000fe400078e00ff */
[----:B------:R-:W-:Y:S01]  /*6650*/  IMAD.MOV.U32 R13, RZ, RZ, RZ ;  /* 0x000000ffff0d7224 */ /* 0x000fe200078e00ff */
[----:B------:R-:W3:Y:S01]  /*6660*/  LDCU.64 UR6, c[0x4][0x88] ;  /* 0x01001100ff0677ac */ /* 0x000ee20008000a00 */
[----:B------:R-:W4:Y:S01]  /*6670*/  LDCU.64 UR4, c[0x4][0x8] ;  /* 0x01000100ff0477ac */ /* 0x000f220008000a00 */
[----:B-1----:R-:W-:Y:S02]  /*6680*/  MOV R4, UR8 ;  /* 0x0000000800047c02 */ /* 0x002fe40008000f00 */
[----:B------:R-:W-:Y:S02]  /*6690*/  MOV R5, UR9 ;  /* 0x0000000900057c02 */ /* 0x000fe40008000f00 */
[----:B---3--:R-:W-:Y:S01]  /*66a0*/  MOV R7, UR7 ;  /* 0x0000000700077c02 */ /* 0x008fe20008000f00 */
[----:B------:R-:W-:Y:S01]  /*66b0*/  IMAD.U32 R6, RZ, RZ, UR6 ;  /* 0x00000006ff067e24 */ /* 0x000fe2000f8e00ff */
[----:B----4-:R-:W-:Y:S01]  /*66c0*/  MOV R11, UR5 ;  /* 0x00000005000b7c02 */ /* 0x010fe20008000f00 */
[----:B------:R-:W-:Y:S02]  /*66d0*/  IMAD.U32 R10, RZ, RZ, UR4 ;  /* 0x00000004ff0a7e24 */ /* 0x000fe4000f8e00ff */
[----:B------:R-:W-:Y:S07]  /*66e0*/  LEPC R20, `(.L_x_116) ;  /* 0x000000001014794e */ /* 0x000fee0000000000 */
[----:B--2---:R-:W-:Y:S05]  /*66f0*/  CALL.ABS.NOINC R16 ;  /* 0x0000000010007343 */ /* 0x004fea0003c00000 */
.L_x_116:
[----:B------:R-:W-:Y:S01]  /*6700*/  PLOP3.LUT P1, PT, PT, PT, PT, 0x8, 0x80 ;  /* 0x000000000080781c */ /* 0x000fe20003f2e170 */
[----:B------:R-:W-:Y:S01]  /*6710*/  UISETP.NE.AND UP1, UPT, UR63, URZ, UPT ;  /* 0x000000ff3f00728c */ /* 0x000fe2000bf25270 */
[----:B------:R1:W5:Y:S01]  /*6720*/  LDL R17, [R1+0x50] ;  /* 0x0000500001117983 */ /* 0x0003620000100800 */
[----:B------:R-:W2:Y:S01]  /*6730*/  LDC.64 R6, c[0x0][0x890] ;  /* 0x00022400ff067b82 */ /* 0x000ea20000000a00 */
[----:B------:R-:W3:Y:S03]  /*6740*/  S2R R16, SR_TID.X ;  /* 0x0000000000107919 */ /* 0x000ee60000002100 */
[----:B------:R-:W-:Y:S04]  /*6750*/  PLOP3.LUT P0, PT, PT, PT, UP1, 0x80, 0x8 ;  /* 0x000000000008781c */ /* 0x000fe80003f0f018 */
[----:B------:R-:W4:Y:S01]  /*6760*/  LDC.64 R4, c[0x0][0x8b0] ;  /* 0x00022c00ff047b82 */ /* 0x000f220000000a00 */
[----:B------:R-:W1:Y:S01]  /*6770*/  @UP1 LDCU.64 UR4, c[0x0][0x888] ;  /* 0x00011100ff0417ac */ /* 0x000e620008000a00 */
[----:B--2---:R-:W-:Y:S01]  /*6780*/  ISETP.NE.U32.AND P3, PT, R6, RZ, PT ;  /* 0x000000ff0600720c */ /* 0x004fe20003f65070 */
[----:B-1----:R-:W-:Y:S03]  /*6790*/  @UP1 UISETP.NE.U32.AND UP0, UPT, UR4, URZ, UPT ;  /* 0x000000ff0400128c */ /* 0x002fe6000bf05070 */
[----:B------:R-:W-:Y:S02]  /*67a0*/  ISETP.NE.AND.EX P3, PT, R7, RZ, PT, P3 ;  /* 0x000000ff0700720c */ /* 0x000fe40003f65330 */
[----:B----4-:R-:W-:Y:S01]  /*67b0*/  ISETP.NE.U32.AND P4, PT, R4, RZ, PT ;  /* 0x000000ff0400720c */ /* 0x010fe20003f85070 */
[----:B------:R-:W-:Y:S01]  /*67c0*/  @UP1 UISETP.NE.AND.EX UP0, UPT, UR5, URZ, UPT, UP0 ;  /* 0x000000ff0500128c */ /* 0x000fe2000bf05300 */
[----:B------:R-:W-:Y:S02]  /*67d0*/  @P0 PLOP3.LUT P1, PT, P3, PT, PT, 0x80, 0x8 ;  /* 0x000000000008081c */ /* 0x000fe40001f2f070 */
[----:B------:R-:W-:Y:S01]  /*67e0*/  ISETP.NE.AND.EX P4, PT, R5, RZ, PT, P4 ;  /* 0x000000ff0500720c */ /* 0x000fe20003f85340 */
[----:B------:R-:W-:Y:S06]  /*67f0*/  @UP1 USEL UR4, URZ, 0xffffffff, UP0 ;  /* 0xffffffffff041887 */ /* 0x000fec0008000000 */
[----:B---3--:R-:W-:Y:S06]  /*6800*/  @!P3 BRA `(.L_x_118) ;  /* 0x00000000003cb947 */ /* 0x008fec0003800000 */
[----:B------:R-:W1:Y:S01]  /*6810*/  LDC.64 R8, c[0x0][0x888] ;  /* 0x00022200ff087b82 */ /* 0x000e620000000a00 */
[----:B------:R-:W2:Y:S01]  /*6820*/  LDCU.64 UR6, c[0x0][0x358] ;  /* 0x00006b00ff0677ac */ /* 0x000ea20008000a00 */
[----:B------:R-:W-:Y:S02]  /*6830*/  IMAD.MOV.U32 R3, RZ, RZ, 0x1 ;  /* 0x00000001ff037424 */ /* 0x000fe400078e00ff */
[----:B------:R-:W-:Y:S01]  /*6840*/  IMAD.MOV.U32 R0, RZ, RZ, 0x1 ;  /* 0x00000001ff007424 */ /* 0x000fe200078e00ff */
[----:B-1----:R-:W-:Y:S04]  /*6850*/  ISETP.NE.U32.AND P2, PT, R8, RZ, PT ;  /* 0x000000ff0800720c */ /* 0x002fe80003f45070 */
[----:B------:R-:W-:Y:S11]  /*6860*/  ISETP.NE.AND.EX P2, PT, R9, RZ, PT, P2 ;  /* 0x000000ff0900720c */ /* 0x000ff60003f45320 */
[----:B------:R-:W-:Y:S02]  /*6870*/  @!UPT UIADD3 URZ, UPT, UPT, URZ, URZ, URZ ;  /* 0x000000fffffff290 */ /* 0x000fe4000fffe0ff */
[----:B------:R-:W1:Y:S01]  /*6880*/  @P2 LDC.64 R8, c[0x0][0x888] ;  /* 0x00022200ff082b82 */ /* 0x000e620000000a00 */
[----:B------:R-:W-:Y:S01]  /*6890*/  @P2 IMAD R6, R6, UR36, RZ ;  /* 0x0000002406062c24 */ /* 0x000fe2000f8e02ff */
[----:B-----5:R-:W-:Y:S04]  /*68a0*/  @P2 PRMT R17, R3, 0x7610, R17 ;  /* 0x0000761003112816 */ /* 0x020fe80000000011 */
[----:B------:R-:W-:Y:S05]  /*68b0*/  @!P2 PRMT R17, R0, 0x7610, R17 ;  /* 0x000076100011a816 */ /* 0x000fea0000000011 */
[----:B------:R3:W-:Y:S01]  /*68c0*/  STL.S16 [R1+0x50], R17 ;  /* 0x0000501101007387 */ /* 0x0007e20000100600 */
[----:B-1----:R-:W-:Y:S05]  /*68d0*/  @P2 IMAD.WIDE R8, R6, 0x4, R8 ;  /* 0x0000000406082825 */ /* 0x002fea00078e0208 */
[----:B--2---:R3:W5:Y:S02]  /*68e0*/  @P2 LDG.E R164, desc[UR6][R8.64] ;  /* 0x0000000608a42981 */ /* 0x004764000c1e1900 */
[----:B---3--:R-:W1:Y:S02]  /*68f0*/  @!P2 LDC R164, c[0x0][0x880] ;  /* 0x00022000ffa4ab82 */ /* 0x008e640000000800 */
.L_x_118:
[----:B------:R-:W-:Y:S05]  /*6900*/  @!P4 BRA `(.L_x_119) ;  /* 0x000000000028c947 */ /* 0x000fea0003800000 */
[----:B------:R-:W2:Y:S01]  /*6910*/  LDC.64 R6, c[0x0][0x8a8] ;  /* 0x00022a00ff067b82 */ /* 0x000ea20000000a00 */
[----:B------:R-:W3:Y:S01]  /*6920*/  LDCU.64 UR6, c[0x0][0x358] ;  /* 0x00006b00ff0677ac */ /* 0x000ee20008000a00 */
[----:B--2---:R-:W-:Y:S04]  /*6930*/  ISETP.NE.U32.AND P2, PT, R6, RZ, PT ;  /* 0x000000ff0600720c */ /* 0x004fe80003f45070 */
[----:B------:R-:W-:Y:S11]  /*6940*/  ISETP.NE.AND.EX P2, PT, R7, RZ, PT, P2 ;  /* 0x000000ff0700720c */ /* 0x000ff60003f45320 */
[----:B------:R-:W-:Y:S02]  /*6950*/  @!UPT UIADD3 URZ, UPT, UPT, URZ, URZ, URZ ;  /* 0x000000fffffff290 */ /* 0x000fe4000fffe0ff */
[----:B------:R-:W2:Y:S01]  /*6960*/  @P2 LDC.64 R6, c[0x0][0x8a8] ;  /* 0x00022a00ff062b82 */ /* 0x000ea20000000a00 */
[----:B------:R-:W-:Y:S04]  /*6970*/  @P2 IMAD R4, R4, UR36, RZ ;  /* 0x0000002404042c24 */ /* 0x000fe8000f8e02ff */
[----:B--2---:R-:W-:Y:S05]  /*6980*/  @P2 IMAD.WIDE R6, R4, 0x4, R6 ;  /* 0x0000000404062825 */ /* 0x004fea00078e0206 */
[----:B---3-5:R2:W5:Y:S02]  /*6990*/  @P2 LDG.E R152, desc[UR6][R6.64] ;  /* 0x0000000606982981 */ /* 0x028564000c1e1900 */
[----:B--2---:R-:W3:Y:S02]  /*69a0*/  @!P2 LDC R152, c[0x0][0x8a0] ;  /* 0x00022800ff98ab82 */ /* 0x004ee40000000800 */
.L_x_119:
[----:B-1---5:R-:W-:Y:S01]  /*69b0*/  @P0 FSETP.NEU.AND P4, PT, R164, RZ, PT ;  /* 0x000000ffa400020b */ /* 0x022fe20003f8d000 */
[----:B------:R-:W-:Y:S01]  /*69c0*/  IMAD.U32 R0, RZ, RZ, UR4 ;  /* 0x00000004ff007e24 */ /* 0x000fe2000f8e00ff */
[----:B------:R-:W-:Y:S01]  /*69d0*/  @P0 LOP3.LUT P2, RZ, R17, 0xff, RZ, 0xc0, !PT ;  /* 0x000000ff11ff0812 */ /* 0x000fe2000784c0ff */
[----:B------:R-:W-:Y:S01]  /*69e0*/  IMAD.SHL.U32 R4, R16, 0x20, RZ ;  /* 0x0000002010047824 */ /* 0x000fe200078e00ff */
[----:B------:R-:W-:Y:S01]  /*69f0*/  @P0 SEL R3, RZ, 0xffffffff, P4 ;  /* 0xffffffffff030807 */ /* 0x000fe20002000000 */
[----:B------:R-:W-:Y:S01]  /*6a00*/  IMAD.U32 R5, RZ, RZ, UR54 ;  /* 0x00000036ff057e24 */ /* 0x000fe2000f8e00ff */
[----:B------:R-:W-:Y:S01]  /*6a10*/  BSSY B1, `(.L_x_120) ;  /* 0x00000b3000017945 */ /* 0x000fe20003800000 */
[----:B------:R-:W-:Y:S01]  /*6a20*/  IMAD.U32 R153, RZ, RZ, UR45 ;  /* 0x0000002dff997e24 */ /* 0x000fe2000f8e00ff */
[----:B------:R-:W-:Y:S01]  /*6a30*/  @P1 SEL R3, R0, R3, !P2 ;  /* 0x0000000300031207 */ /* 0x000fe20005000000 */
[----:B------:R-:W-:Y:S01]  /*6a40*/  IMAD.SHL.U32 R0, R16, 0x4, RZ ;  /* 0x0000000410007824 */ /* 0x000fe200078e00ff */
[----:B------:R-:W-:Y:S02]  /*6a50*/  PLOP3.LUT P5, PT, PT, PT, PT, 0x8, 0x80 ;  /* 0x000000000080781c */ /* 0x000fe40003fae170 */
[----:B------:R-:W-:Y:S02]  /*6a60*/  CS2R R250, SRZ ;  /* 0x0000000000fa7805 */ /* 0x000fe4000001ff00 */
[----:B------:R-:W-:Y:S02]  /*6a70*/  @P0 LOP3.LUT R3, R3, 0x1, RZ, 0xc0, !PT ;  /* 0x0000000103030812 */ /* 0x000fe400078ec0ff */
[----:B------:R-:W-:Y:S02]  /*6a80*/  CS2R R248, SRZ ;  /* 0x0000000000f87805 */ /* 0x000fe4000001ff00 */
[----:B------:R-:W-:Y:S02]  /*6a90*/  CS2R R242, SRZ ;  /* 0x0000000000f27805 */ /* 0x000fe4000001ff00 */
[----:B------:R-:W-:Y:S02]  /*6aa0*/  CS2R R240, SRZ ;  /* 0x0000000000f07805 */ /* 0x000fe4000001ff00 */
[----:B------:R-:W-:Y:S02]  /*6ab0*/  ISETP.NE.U32.OR P6, PT, R3, 0x1, !P0 ;  /* 0x000000010300780c */ /* 0x000fe400047c5470 */
[----:B------:R-:W-:Y:S02]  /*6ac0*/  CS2R R238, SRZ ;  /* 0x0000000000ee7805 */ /* 0x000fe4000001ff00 */
[----:B------:R-:W-:Y:S02]  /*6ad0*/  LOP3.LUT R3, R4, 0xc0, RZ, 0xc0, !PT ;  /* 0x000000c004037812 */ /* 0x000fe400078ec0ff */
[----:B------:R-:W-:Y:S02]  /*6ae0*/  CS2R R236, SRZ ;  /* 0x0000000000ec7805 */ /* 0x000fe4000001ff00 */
[----:B------:R-:W-:Y:S02]  /*6af0*/  P2R R6, PR, RZ, 0x40 ;  /* 0x00000040ff067803 */ /* 0x000fe40000000000 */
[----:B------:R-:W-:Y:S02]  /*6b00*/  CS2R R234, SRZ ;  /* 0x0000000000ea7805 */ /* 0x000fe4000001ff00 */
[----:B------:R-:W-:Y:S02]  /*6b10*/  LOP3.LUT R0, R3, 0x18, R0, 0xf8, !PT ;  /* 0x0000001803007812 */ /* 0x000fe400078ef800 */
[----:B------:R-:W-:Y:S02]  /*6b20*/  CS2R R232, SRZ ;  /* 0x0000000000e87805 */ /* 0x000fe4000001ff00 */
[----:B------:R-:W-:Y:S01]  /*6b30*/  LOP3.LUT R3, R5, 0x1, RZ, 0x3c, !PT ;  /* 0x0000000105037812 */ /* 0x000fe200078e3cff */
[----:B------:R1:W-:Y:S01]  /*6b40*/  STL [R1+0x5c], R6 ;  /* 0x00005c0601007387 */ /* 0x0003e20000100800 */
[----:B------:R-:W-:Y:S02]  /*6b50*/  LOP3.LUT R0, R0, 0xf20, R4, 0xf8, !PT ;  /* 0x00000f2000007812 */ /* 0x000fe400078ef804 */
[----:B------:R-:W-:Y:S02]  /*6b60*/  CS2R R230, SRZ ;  /* 0x0000000000e67805 */ /* 0x000fe4000001ff00 */
[----:B------:R-:W-:Y:S01]  /*6b70*/  LEA R5, R153, UR39, 0x3 ;  /* 0x0000002799057c11 */ /* 0x000fe2000f8e18ff */
[----:B------:R2:W-:Y:S01]  /*6b80*/  STL [R1+0x38], RZ ;  /* 0x000038ff01007387 */ /* 0x0005e20000100800 */
[----:B------:R-:W-:Y:S02]  /*6b90*/  @P6 SHF.L.U32 R4, R3, 0x1f, RZ ;  /* 0x0000001f03046819 */ /* 0x000fe400000006ff */
[----:B------:R-:W-:Y:S02]  /*6ba0*/  CS2R R228, SRZ ;  /* 0x0000000000e47805 */ /* 0x000fe4000001ff00 */
[----:B------:R-:W-:Y:S01]  /*6bb0*/  LEA R0, R0, UR39, 0x1 ;  /* 0x0000002700007c11 */ /* 0x000fe2000f8e08ff */
[----:B------:R2:W-:Y:S01]  /*6bc0*/  STL [R1+0x3c], RZ ;  /* 0x00003cff01007387 */ /* 0x0005e20000100800 */
[----:B------:R4:W3:Y:S01]  /*6bd0*/  @P6 SYNCS.PHASECHK.TRANS64.TRYWAIT P0, [R5+URZ+0x160], R4 ;  /* 0x00016004050065a7 */ /* 0x0008e200080011ff */
[----:B------:R-:W-:Y:S02]  /*6be0*/  CS2R R226, SRZ ;  /* 0x0000000000e27805 */ /* 0x000fe4000001ff00 */
[----:B------:R-:W-:Y:S01]  /*6bf0*/  CS2R R224, SRZ ;  /* 0x0000000000e07805 */ /* 0x000fe2000001ff00 */
[----:B------:R2:W-:Y:S01]  /*6c00*/  STL [R1+0x30], RZ ;  /* 0x000030ff01007387 */ /* 0x0005e20000100800 */
[----:B------:R-:W-:Y:S01]  /*6c10*/  IMAD R153, R153, 0xa000, R0 ;  /* 0x0000a00099997824 */ /* 0x000fe200078e0200 */
[----:B------:R-:W-:Y:S01]  /*6c20*/  CS2R R218, SRZ ;  /* 0x0000000000da7805 */ /* 0x000fe2000001ff00 */
[----:B------:R-:W-:Y:S01]  /*6c30*/  IMAD.SHL.U32 R0, R16, 0x10, RZ ;  /* 0x0000001010007824 */ /* 0x000fe200078e00ff */
[----:B------:R2:W-:Y:S01]  /*6c40*/  STL [R1+0x34], RZ ;  /* 0x000034ff01007387 */ /* 0x0005e20000100800 */
[----:B------:R-:W-:Y:S02]  /*6c50*/  CS2R R216, SRZ ;  /* 0x0000000000d87805 */ /* 0x000fe4000001ff00 */
[----:B------:R-:W-:Y:S02]  /*6c60*/  CS2R R214, SRZ ;  /* 0x0000000000d67805 */ /* 0x000fe4000001ff00 */
[----:B------:R-:W-:Y:S01]  /*6c70*/  CS2R R212, SRZ ;  /* 0x0000000000d47805 */ /* 0x000fe2000001ff00 */
[----:B------:R2:W-:Y:S01]  /*6c80*/  STL [R1+0x28], RZ ;  /* 0x000028ff01007387 */ /* 0x0005e20000100800 */
[C---:B------:R-:W-:Y:S02]  /*6c90*/  LOP3.LUT R7, R0.reuse, 0x20, RZ, 0xc0, !PT ;  /* 0x0000002000077812 */ /* 0x040fe400078ec0ff */
[----:B------:R-:W-:Y:S02]  /*6ca0*/  CS2R R210, SRZ ;  /* 0x0000000000d27805 */ /* 0x000fe4000001ff00 */
[----:B------:R-:W-:Y:S01]  /*6cb0*/  LOP3.LUT R0, R0, 0x40, RZ, 0xc0, !PT ;  /* 0x0000004000007812 */ /* 0x000fe200078ec0ff */
[----:B------:R2:W-:Y:S01]  /*6cc0*/  STL [R1+0x2c], RZ ;  /* 0x00002cff01007387 */ /* 0x0005e20000100800 */
[----:B-1----:R-:W-:Y:S01]  /*6cd0*/  IMAD.U32 R6, RZ, RZ, UR53 ;  /* 0x00000035ff067e24 */ /* 0x002fe2000f8e00ff */
[--C-:B------:R-:W-:Y:S02]  /*6ce0*/  IADD3 R8, PT, PT, -R7, 0x400, R153.reuse ;  /* 0x0000040007087810 */ /* 0x100fe40007ffe199 */
[----:B------:R-:W-:Y:S01]  /*6cf0*/  CS2R R208, SRZ ;  /* 0x0000000000d07805 */ /* 0x000fe2000001ff00 */
[----:B------:R2:W-:Y:S01]  /*6d00*/  STL [R1+0x20], RZ ;  /* 0x000020ff01007387 */ /* 0x0005e20000100800 */
[----:B------:R-:W-:Y:S02]  /*6d10*/  IADD3 R7, PT, PT, -R0, 0x400, R153 ;  /* 0x0000040000077810 */ /* 0x000fe40007ffe199 */
[----:B------:R-:W-:Y:S02]  /*6d20*/  CS2R R202, SRZ ;  /* 0x0000000000ca7805 */ /* 0x000fe4000001ff00 */
[----:B------:R-:W-:Y:S01]  /*6d30*/  SHF.L.U32 R6, R6, 0x1f, RZ ;  /* 0x0000001f06067819 */ /* 0x000fe200000006ff */
[----:B------:R2:W-:Y:S01]  /*6d40*/  STL [R1+0x24], RZ ;  /* 0x000024ff01007387 */ /* 0x0005e20000100800 */
[----:B------:R-:W-:Y:S01]  /*6d50*/  IMAD.IADD R0, R8, 0x1, -R0 ;  /* 0x0000000108007824 */ /* 0x000fe200078e0a00 */
[----:B------:R-:W-:Y:S01]  /*6d60*/  CS2R R200, SRZ ;  /* 0x0000000000c87805 */ /* 0x000fe2000001ff00 */
[----:B----4-:R-:W-:Y:S01]  /*6d70*/  IMAD.U32 R4, RZ, RZ, UR46 ;  /* 0x0000002eff047e24 */ /* 0x010fe2000f8e00ff */
[----:B------:R2:W-:Y:S01]  /*6d80*/  STL [R1+0x18], RZ ;  /* 0x000018ff01007387 */ /* 0x0005e20000100800 */
[----:B------:R-:W-:Y:S02]  /*6d90*/  CS2R R194, SRZ ;  /* 0x0000000000c27805 */ /* 0x000fe4000001ff00 */
[----:B------:R-:W-:Y:S02]  /*6da0*/  CS2R R192, SRZ ;  /* 0x0000000000c07805 */ /* 0x000fe4000001ff00 */
[----:B------:R-:W-:Y:S01]  /*6db0*/  CS2R R186, SRZ ;  /* 0x0000000000ba7805 */ /* 0x000fe2000001ff00 */
[----:B------:R2:W-:Y:S01]  /*6dc0*/  STL [R1+0x1c], RZ ;  /* 0x00001cff01007387 */ /* 0x0005e20000100800 */
[----:B------:R-:W-:Y:S02]  /*6dd0*/  LEA R4, R4, UR39, 0x3 ;  /* 0x0000002704047c11 */ /* 0x000fe4000f8e18ff */
[----:B------:R-:W-:Y:S02]  /*6de0*/  CS2R R184, SRZ ;  /* 0x0000000000b87805 */ /* 0x000fe4000001ff00 */
[----:B------:R-:W-:Y:S01]  /*6df0*/  CS2R R178, SRZ ;  /* 0x0000000000b27805 */ /* 0x000fe2000001ff00 */
[----:B------:R2:W-:Y:S01]  /*6e00*/  STL [R1+0x10], RZ ;  /* 0x000010ff01007387 */ /* 0x0005e20000100800 */
[----:B------:R2:W1:Y:S01]  /*6e10*/  SYNCS.PHASECHK.TRANS64.TRYWAIT P4, [R4+URZ+0x1b0], R6 ;  /* 0x0001b006040075a7 */ /* 0x00046200080811ff */
[----:B------:R-:W-:Y:S02]  /*6e20*/  CS2R R176, SRZ ;  /* 0x0000000000b07805 */ /* 0x000fe4000001ff00 */
[----:B------:R-:W-:Y:S01]  /*6e30*/  CS2R R170, SRZ ;  /* 0x0000000000aa7805 */ /* 0x000fe2000001ff00 */
[----:B------:R2:W-:Y:S01]  /*6e40*/  STL [R1+0x14], RZ ;  /* 0x000014ff01007387 */ /* 0x0005e20000100800 */
[----:B------:R-:W-:Y:S02]  /*6e50*/  CS2R R168, SRZ ;  /* 0x0000000000a87805 */ /* 0x000fe4000001ff00 */
[----:B------:R-:W-:Y:S02]  /*6e60*/  CS2R R162, SRZ ;  /* 0x0000000000a27805 */ /* 0x000fe4000001ff00 */
[----:B------:R-:W-:Y:S01]  /*6e70*/  CS2R R160, SRZ ;  /* 0x0000000000a07805 */ /* 0x000fe2000001ff00 */
[----:B------:R2:W-:Y:S04]  /*6e80*/  STL [R1+0x8], RZ ;  /* 0x000008ff01007387 */ /* 0x0005e80000100800 */
[----:B------:R2:W-:Y:S04]  /*6e90*/  STL [R1+0xc], RZ ;  /* 0x00000cff01007387 */ /* 0x0005e80000100800 */
[----:B------:R2:W-:Y:S04]  /*6ea0*/  STL [R1], RZ ;  /* 0x000000ff01007387 */ /* 0x0005e80000100800 */
[----:B------:R2:W-:Y:S04]  /*6eb0*/  STL [R1+0x4], RZ ;  /* 0x000004ff01007387 */ /* 0x0005e80000100800 */
[----:B------:R2:W-:Y:S04]  /*6ec0*/  STL [R1+0x48], RZ ;  /* 0x000048ff01007387 */ /* 0x0005e80000100800 */
[----:B------:R2:W-:Y:S04]  /*6ed0*/  STL [R1+0x4c], RZ ;  /* 0x00004cff01007387 */ /* 0x0005e80000100800 */
[----:B------:R2:W-:Y:S04]  /*6ee0*/  STL [R1+0x40], RZ ;  /* 0x000040ff01007387 */ /* 0x0005e80000100800 */
[----:B------:R2:W-:Y:S04]  /*6ef0*/  STL [R1+0x44], RZ ;  /* 0x000044ff01007387 */ /* 0x0005e80000100800 */
[----:B------:R2:W-:Y:S04]  /*6f00*/  STL [R1+0x68], R8 ;  /* 0x0000680801007387 */ /* 0x0005e80000100800 */
[----:B------:R2:W-:Y:S04]  /*6f10*/  STL [R1+0x64], R7 ;  /* 0x0000640701007387 */ /* 0x0005e80000100800 */
[----:B------:R2:W-:Y:S01]  /*6f20*/  STL [R1+0x60], R0 ;  /* 0x0000600001007387 */ /* 0x0005e20000100800 */
[----:B---3--:R-:W-:Y:S01]  /*6f30*/  @P6 PLOP3.LUT P5, PT, P0, PT, PT, 0x8, 0x80 ;  /* 0x000000000080681c */ /* 0x008fe200007ae170 */
[----:B------:R-:W-:Y:S01]  /*6f40*/  @!UPT UIADD3 URZ, UPT, UPT, URZ, URZ, URZ ;  /* 0x000000fffffff290 */ /* 0x000fe2000fffe0ff */
[----:B------:R-:W-:Y:S11]  /*6f50*/  @!P6 BRA `(.L_x_121) ;  /* 0x000000040078e947 */ /* 0x000ff60003800000 */
[----:B------:R-:W-:Y:S01]  /*6f60*/  FSETP.NEU.AND P2, PT, R164, RZ, PT ;  /* 0x000000ffa400720b */ /* 0x000fe20003f4d000 */
[----:B------:R-:W3:Y:S01]  /*6f70*/  LDL R9, [R1+0x58] ;  /* 0x0000580001097983 */ /* 0x000ee20000100800 */
[----:B------:R-:W-:Y:S01]  /*6f80*/  LOP3.LUT P1, RZ, R17, 0xff, RZ, 0xc0, !PT ;  /* 0x000000ff11ff7812 */ /* 0x000fe2000782c0ff */
[----:B------:R-:W-:Y:S01]  /*6f90*/  BSSY B0, `(.L_x_122) ;  /* 0x000000f000007945 */ /* 0x000fe20003800000 */
[----:B--2---:R-:W-:Y:S01]  /*6fa0*/  SEL R0, RZ, 0xffffffff, P2 ;  /* 0xffffffffff007807 */ /* 0x004fe20001000000 */
[----:B------:R-:W2:Y:S01]  /*6fb0*/  LDL R8, [R1+0x54] ;  /* 0x0000540001087983 */ /* 0x000ea20000100800 */
[----:B------:R-:W-:Y:S01]  /*6fc0*/  IMAD.MOV.U32 R162, RZ, RZ, RZ ;  /* 0x000000ffffa27224 */ /* 0x000fe200078e00ff */
[----:B---3--:R-:W-:Y:S02]  /*6fd0*/  R2UR UR5, R9 ;  /* 0x00000000090572ca */ /* 0x008fe400000e0000 */
[----:B--2---:R-:W-:Y:S11]  /*6fe0*/  R2UR UR4, R8 ;  /* 0x00000000080472ca */ /* 0x004ff600000e0000 */
[----:B------:R-:W-:Y:S04]  /*6ff0*/  ISETP.NE.U32.AND P0, PT, RZ, UR5, PT ;  /* 0x00000005ff007c0c */ /* 0x000fe8000bf05070 */
[----:B------:R-:W-:Y:S04]  /*7000*/  ISETP.NE.AND.EX P0, PT, RZ, UR4, PT, P0 ;  /* 0x00000004ff007c0c */ /* 0x000fe8000bf05300 */
[----:B------:R-:W-:Y:S04]  /*7010*/  SEL R7, RZ, 0xffffffff, P0 ;  /* 0xffffffffff077807 */ /* 0x000fe80000000000 */
[----:B------:R-:W-:Y:S04]  /*7020*/  @P3 SEL R0, R7, R0, !P1 ;  /* 0x0000000007003207 */ /* 0x000fe80004800000 */
[----:B------:R-:W-:Y:S01]  /*7030*/  LOP3.LUT R0, R0, 0x1, RZ, 0xc0, !PT ;  /* 0x0000000100007812 */ /* 0x000fe200078ec0ff */
[----:B------:R-:W-:Y:S06]  /*7040*/  @!P5 BRA `(.L_x_123) ;  /* 0x00000000000cd947 */ /* 0x000fec0003800000 */
[----:B------:R-:W-:Y:S04]  /*7050*/  SHF.L.U32 R3, R3, 0x1f, RZ ;  /* 0x0000001f03037819 */ /* 0x000fe800000006ff */
[----:B------:R-:W2:Y:S02]  /*7060*/  SYNCS.PHASECHK.TRANS64.TRYWAIT P0, [R5+URZ+0x160], R3 ;  /* 0x00016003050075a7 */ /* 0x000ea400080011ff */
[----:B--2---:R-:W-:Y:S05]  /*7070*/  @!P0 BRA `(.L_x_124) ;  /* 0x0000004800a08947 */ /* 0x004fea0003800000 */
.L_x_123:
[----:B------:R-:W-:Y:S05]  /*7080*/  BSYNC B0 ;  /* 0x0000000000007941 */ /* 0x000fea0003800000 */
.L_x_122:
[----:B------:R-:W3:Y:S01]  /*7090*/  LDL R7, [R1+0x60] ;  /* 0x0000600001077983 */ /* 0x000ee20000100800 */
[----:B------:R-:W-:Y:S02]  /*70a0*/  ISETP.NE.U32.AND P0, PT, R0, 0x1, PT ;  /* 0x000000010000780c */ /* 0x000fe40003f05070 */
[----:B------:R-:W-:Y:S02]  /*70b0*/  CS2R R30, SRZ ;  /* 0x00000000001e7805 */ /* 0x000fe4000001ff00 */
[----:B------:R-:W-:Y:S01]  /*70c0*/  CS2R R28, SRZ ;  /* 0x00000000001c7805 */ /* 0x000fe2000001ff00 */
[----:B------:R-:W4:Y:S01]  /*70d0*/  LDL R18, [R1+0x68] ;  /* 0x0000680001127983 */ /* 0x000f220000100800 */
[----:B------:R-:W-:Y:S02]  /*70e0*/  CS2R R26, SRZ ;  /* 0x00000000001a7805 */ /* 0x000fe4000001ff00 */
[----:B------:R-:W-:Y:S01]  /*70f0*/  CS2R R24, SRZ ;  /* 0x0000000000187805 */ /* 0x000fe2000001ff00 */
[----:B------:R-:W-:Y:S01]  /*7100*/  IMAD.MOV.U32 R11, RZ, RZ, RZ ;  /* 0x000000ffff0b7224 */ /* 0x000fe200078e00ff */
[----:B------:R-:W5:Y:S01]  /*7110*/  LDL R17, [R1+0x64] ;  /* 0x0000640001117983 */ /* 0x000f620000100800 */
[----:B------:R-:W-:Y:S02]  /*7120*/  CS2R R8, SRZ ;  /* 0x0000000000087805 */ /* 0x000fe4000001ff00 */
[----:B------:R-:W-:Y:S02]  /*7130*/  CS2R R22, SRZ ;  /* 0x0000000000167805 */ /* 0x000fe4000001ff00 */
[----:B------:R-:W-:Y:S01]  /*7140*/  CS2R R20, SRZ ;  /* 0x0000000000147805 */ /* 0x000fe2000001ff00 */
[----:B------:R1:W2:Y:S01]  /*7150*/  LDL.LU R10, [R1+0x38] ;  /* 0x00003800010a7983 */ /* 0x0002a20000300800 */
[----:B------:R-:W-:Y:S02]  /*7160*/  CS2R R14, SRZ ;  /* 0x00000000000e7805 */ /* 0x000fe4000001ff00 */
[----:B------:R-:W-:Y:S01]  /*7170*/  CS2R R12, SRZ ;  /* 0x00000000000c7805 */ /* 0x000fe2000001ff00 */
[----:B------:R-:W-:Y:S01]  /*7180*/  IMAD.MOV.U32 R163, RZ, RZ, RZ ;  /* 0x000000ffffa37224 */ /* 0x000fe200078e00ff */
[----:B------:R-:W-:Y:S01]  /*7190*/  @P0 LDS.128 R24, [R153+0x8400] ;  /* 0x0084000099180984 */ /* 0x000fe20000000c00 */
[----:B------:R-:W-:Y:S02]  /*71a0*/  CS2R R160, SRZ ;  /* 0x0000000000a07805 */ /* 0x000fe4000001ff00 */
[----:B------:R-:W-:Y:S02]  /*71b0*/  CS2R R170, SRZ ;  /* 0x0000000000aa7805 */ /* 0x000fe4000001ff00 */
[----:B------:R-:W-:Y:S02]  /*71c0*/  CS2R R168, SRZ ;  /* 0x0000000000a87805 */ /* 0x000fe4000001ff00 */
[----:B------:R-:W-:Y:S02]  /*71d0*/  CS2R R178, SRZ ;  /* 0x0000000000b27805 */ /* 0x000fe4000001ff00 */
[----:B------:R-:W-:Y:S02]  /*71e0*/  CS2R R176, SRZ ;  /* 0x0000000000b07805 */ /* 0x000fe4000001ff00 */
[----:B------:R-:W-:Y:S01]  /*71f0*/  CS2R R186, SRZ ;  /* 0x0000000000ba7805 */ /* 0x000fe2000001ff00 */
[----:B------:R-:W-:Y:S01]  /*7200*/  @P0 LDS.128 R160, [R153+0x400] ;  /* 0x0004000099a00984 */ /* 0x000fe20000000c00 */
[----:B------:R-:W-:Y:S02]  /*7210*/  CS2R R184, SRZ ;  /* 0x0000000000b87805 */ /* 0x000fe4000001ff00 */
[----:B------:R-:W-:Y:S02]  /*7220*/  CS2R R194, SRZ ;  /* 0x0000000000c27805 */ /* 0x000fe4000001ff00 */
        /* <DEDUP_REMOVED lines=22> */
[----:B------:R-:W-:Y:S01]  /*7390*/  CS2R R248, SRZ ;  /* 0x0000000000f87805 */ /* 0x000fe2000001ff00 */
[----:B------:R-:W-:Y:S04]  /*73a0*/  @P0 LDS.128 R236, [R153+0x6400] ;  /* 0x0064000099ec0984 */ /* 0x000fe80000000c00 */
[----:B---3--:R-:W3:Y:S04]  /*73b0*/  @P0 LDS.128 R28, [R7+0x6030] ;  /* 0x00603000071c0984 */ /* 0x008ee80000000c00 */
[----:B----4-:R-:W-:Y:S04]  /*73c0*/  @P0 LDS.128 R20, [R18+0x8010] ;  /* 0x0080100012140984 */ /* 0x010fe80000000c00 */
[----:B-----5:R-:W-:Y:S04]  /*73d0*/  @P0 LDS.128 R12, [R17+0x8020] ;  /* 0x00802000110c0984 */ /* 0x020fe80000000c00 */
[----:B--2---:R-:W2:Y:S04]  /*73e0*/  @P0 LDS.128 R8, [R7+0x8030] ;  /* 0x0080300007080984 */ /* 0x004ea80000000c00 */
[----:B------:R4:W1:Y:S04]  /*73f0*/  @P0 LDS.128 R168, [R18+0x10] ;  /* 0x0000100012a80984 */ /* 0x0008680000000c00 */
[----:B------:R4:W1:Y:S04]  /*7400*/  @P0 LDS.128 R176, [R17+0x20] ;  /* 0x0000200011b00984 */ /* 0x0008680000000c00 */
[----:B------:R4:W1:Y:S04]  /*7410*/  @P0 LDS.128 R184, [R7+0x30] ;  /* 0x0000300007b80984 */ /* 0x0008680000000c00 */
[----:B------:R4:W1:Y:S04]  /*7420*/  @P0 LDS.128 R200, [R18+0x2010] ;  /* 0x0020100012c80984 */ /* 0x0008680000000c00 */
[----:B------:R4:W1:Y:S04]  /*7430*/  @P0 LDS.128 R208, [R17+0x2020] ;  /* 0x0020200011d00984 */ /* 0x0008680000000c00 */
[----:B------:R4:W1:Y:S04]  /*7440*/  @P0 LDS.128 R212, [R7+0x2030] ;  /* 0x0020300007d40984 */ /* 0x0008680000000c00 */
[----:B---3--:R4:W-:Y:S04]  /*7450*/  STL.64 [R1+0x40], R28 ;  /* 0x0000401c01007387 */ /* 0x0089e80000100a00 */
[----:B------:R4:W3:Y:S04]  /*7460*/  @P0 LDS.128 R224, [R18+0x4010] ;  /* 0x0040100012e00984 */ /* 0x0008e80000000c00 */
[----:B------:R4:W-:Y:S04]  /*7470*/  STL.64 [R1+0x48], R30 ;  /* 0x0000481e01007387 */ /* 0x0009e80000100a00 */
[----:B------:R4:W1:Y:S04]  /*7480*/  @P0 LDS.128 R228, [R17+0x4020] ;  /* 0x0040200011e40984 */ /* 0x0008680000000c00 */
[----:B------:R4:W-:Y:S04]  /*7490*/  STL.64 [R1], R24 ;  /* 0x0000001801007387 */ /* 0x0009e80000100a00 */
[----:B------:R4:W1:Y:S04]  /*74a0*/  @P0 LDS.128 R232, [R7+0x4030] ;  /* 0x0040300007e80984 */ /* 0x0008680000000c00 */
[----:B------:R4:W-:Y:S04]  /*74b0*/  STL.64 [R1+0x8], R26 ;  /* 0x0000081a01007387 */ /* 0x0009e80000100a00 */
[----:B------:R4:W1:Y:S04]  /*74c0*/  @P0 LDS.128 R240, [R18+0x6010] ;  /* 0x0060100012f00984 */ /* 0x0008680000000c00 */
[----:B--2---:R4:W-:Y:S04]  /*74d0*/  STL.64 [R1+0x30], R8 ;  /* 0x0000300801007387 */ /* 0x0049e80000100a00 */
[----:B------:R4:W2:Y:S04]  /*74e0*/  @P0 LDS.128 R248, [R17+0x6020] ;  /* 0x0060200011f80984 */ /* 0x0008a80000000c00 */
[----:B------:R4:W-:Y:S04]  /*74f0*/  STL.64 [R1+0x10], R20 ;  /* 0x0000101401007387 */ /* 0x0009e80000100a00 */
[----:B------:R4:W-:Y:S04]  /*7500*/  STL.64 [R1+0x18], R22 ;  /* 0x0000181601007387 */ /* 0x0009e80000100a00 */
[----:B------:R4:W-:Y:S04]  /*7510*/  STL.64 [R1+0x38], R10 ;  /* 0x0000380a01007387 */ /* 0x0009e80000100a00 */
[----:B------:R4:W-:Y:S04]  /*7520*/  STL.64 [R1+0x20], R12 ;  /* 0x0000200c01007387 */ /* 0x0009e80000100a00 */
[----:B---3--:R4:W-:Y:S02]  /*7530*/  STL.64 [R1+0x28], R14 ;  /* 0x0000280e01007387 */ /* 0x0089e40000100a00 */
.L_x_121:
[----:B------:R-:W-:Y:S05]  /*7540*/  BSYNC B1 ;  /* 0x0000000000017941 */ /* 0x000fea0003800000 */
.L_x_120:
[----:B----4-:R-:W-:Y:S01]  /*7550*/  SHF.R.U32.HI R18, RZ, 0x5, R16 ;  /* 0x00000005ff127819 */ /* 0x010fe20000011610 */
[----:B--2---:R-:W-:Y:S04]  /*7560*/  IMAD.U32 R0, RZ, RZ, UR46 ;  /* 0x0000002eff007e24 */ /* 0x004fe8000f8e00ff */
[----:B------:R-:W-:Y:S05]  /*7570*/  IMAD R17, R0, 0xa0, R2 ;  /* 0x000000a000117824 */ /* 0x000fea00078e0202 */
[----:B------:R-:W-:Y:S04]  /*7580*/  SHF.R.U32.HI R0, RZ, 0x15, R17 ;  /* 0x00000015ff007819 */ /* 0x000fe80000011611 */
[----:B------:R-:W-:Y:S01]  /*7590*/  LOP3.LUT P0, RZ, R0, 0x3, R18, 0x48, !PT ;  /* 0x0000000300ff7812 */ /* 0x000fe20007804812 */
[----:B------:R-:W-:Y:S01]  /*75a0*/  @!UPT UIADD3 URZ, UPT, UPT, URZ, URZ, URZ ;  /* 0x000000fffffff290 */ /* 0x000fe2000fffe0ff */
[----:B-1----:R-:W-:Y:S11]  /*75b0*/  @P4 BRA `(.L_x_125) ;  /* 0x0000000000084947 */ /* 0x002ff60003800000 */
[----:B------:R-:W1:Y:S02]  /*75c0*/  SYNCS.PHASECHK.TRANS64.TRYWAIT P1, [R4+URZ+0x1b0], R6 ;  /* 0x0001b006040075a7 */ /* 0x000e6400080211ff */
[----:B-1----:R-:W-:Y:S05]  /*75d0*/  @!P1 BRA `(.L_x_126) ;  /* 0x00000044005c9947 */ /* 0x002fea0003800000 */
.L_x_125:
[----:B------:R-:W-:Y:S05]  /*75e0*/  @!P0 BRA `(.L_x_127) ;  /* 0x0000000000408947 */ /* 0x000fea0003800000 */
[----:B------:R-:W2:Y:S01]  /*75f0*/  LDCU.64 UR8, c[0x4][0x70] ;  /* 0x01000e00ff0877ac */ /* 0x000ea20008000a00 */
[----:B------:R-:W-:Y:S01]  /*7600*/  MOV R15, 0x0 ;  /* 0x00000000000f7802 */ /* 0x000fe20000000f00 */
[----:B------:R-:W-:Y:S02]  /*7610*/  HFMA2 R12, -RZ, RZ, 0, 5.9604644775390625e-08 ;  /* 0x00000001ff0c7431 */ /* 0x000fe400000001ff */
[----:B------:R-:W-:Y:S02]  /*7620*/  IMAD.MOV.U32 R8, RZ, RZ, 0x192 ;  /* 0x00000192ff087424 */ /* 0x000fe400078e00ff */
[----:B------:R-:W-:Y:S01]  /*7630*/  IMAD.MOV.U32 R13, RZ, RZ, RZ ;  /* 0x000000ffff0d7224 */ /* 0x000fe200078e00ff */
[----:B------:R-:W3:Y:S01]  /*7640*/  LDCU.64 UR6, c[0x4][0x78] ;  /* 0x01000f00ff0677ac */ /* 0x000ee20008000a00 */
[----:B------:R-:W4:Y:S01]  /*7650*/  LDC.64 R14, c[0x4][R15] ;  /* 0x010000000f0e7b82 */ /* 0x000f220000000a00 */
[----:B------:R-:W5:Y:S01]  /*7660*/  LDCU.64 UR4, c[0x4][0x10] ;  /* 0x01000200ff0477ac */ /* 0x000f620008000a00 */
[----:B--2---:R-:W-:Y:S01]  /*7670*/  MOV R5, UR9 ;  /* 0x0000000900057c02 */ /* 0x004fe20008000f00 */
[----:B-1----:R-:W-:Y:S01]  /*7680*/  IMAD.U32 R4, RZ, RZ, UR8 ;  /* 0x00000008ff047e24 */ /* 0x002fe2000f8e00ff */
[----:B---3--:R-:W-:Y:S01]  /*7690*/  MOV R7, UR7 ;  /* 0x0000000700077c02 */ /* 0x008fe20008000f00 */
[----:B------:R-:W-:Y:S01]  /*76a0*/  IMAD.U32 R6, RZ, RZ, UR6 ;  /* 0x00000006ff067e24 */ /* 0x000fe2000f8e00ff */
[----:B-----5:R-:W-:Y:S01]  /*76b0*/  MOV R11, UR5 ;  /* 0x00000005000b7c02 */ /* 0x020fe20008000f00 */
[----:B------:R-:W-:Y:S02]  /*76c0*/  IMAD.U32 R10, RZ, RZ, UR4 ;  /* 0x00000004ff0a7e24 */ /* 0x000fe4000f8e00ff */
[----:B------:R-:W-:Y:S07]  /*76d0*/  LEPC R20, `(.L_x_127) ;  /* 0x000000001014794e */ /* 0x000fee0000000000 */
[----:B----4-:R-:W-:Y:S05]  /*76e0*/  CALL.ABS.NOINC R14 ;  /* 0x000000000e007343 */ /* 0x010fea0003c00000 */
.L_x_127:
[----:B------:R-:W-:Y:S05]  /*76f0*/  WARPSYNC.ALL ;  /* 0x0000000000007948 */ /* 0x000fea0003800000 */
[C---:B------:R-:W-:Y:S01]  /*7700*/  R2UR UR4, R17.reuse ;  /* 0x00000000110472ca */ /* 0x040fe200000e0000 */
[----:B------:R-:W-:Y:S05]  /*7710*/  VIADD R0, R17, 0x20 ;  /* 0x0000002011007836 */ /* 0x000fea0000000000 */
[----:B------:R-:W-:Y:S04]  /*7720*/  SHF.R.U32.HI R0, RZ, 0x15, R0 ;  /* 0x00000015ff007819 */ /* 0x000fe80000011600 */
[----:B------:R-:W-:Y:S03]  /*7730*/  LOP3.LUT P0, RZ, R0, 0x3, R18, 0x48, !PT ;  /* 0x0000000300ff7812 */ /* 0x000fe60007804812 */
[----:B------:R-:W2:Y:S10]  /*7740*/  LDTM.x32 R120, tmem[UR4] ;  /* 0x00000004007879ee */ /* 0x000eb400082c0000 */
[----:B--2---:R-:W-:Y:S05]  /*7750*/  @!P0 BRA `(.L_x_128) ;  /* 0x0000000000408947 */ /* 0x004fea0003800000 */
        /* <DEDUP_REMOVED lines=16> */
.L_x_128:
[----:B------:R-:W-:Y:S05]  /*7860*/  WARPSYNC.ALL ;  /* 0x0000000000007948 */ /* 0x000fea0003800000 */
[C---:B------:R-:W-:Y:S01]  /*7870*/  R2UR UR4, R17.reuse ;  /* 0x00000000110472ca */ /* 0x040fe200000e0000 */
[----:B------:R-:W-:Y:S05]  /*7880*/  VIADD R0, R17, 0x40 ;  /* 0x0000004011007836 */ /* 0x000fea0000000000 */
[----:B------:R-:W-:Y:S04]  /*7890*/  SHF.R.U32.HI R0, RZ, 0x15, R0 ;  /* 0x00000015ff007819 */ /* 0x000fe80000011600 */
[----:B------:R-:W-:Y:S03]  /*78a0*/  LOP3.LUT P0, RZ, R0, 0x3, R18, 0x48, !PT ;  /* 0x0000000300ff7812 */ /* 0x000fe60007804812 */
[----:B------:R-:W2:Y:S10]  /*78b0*/  LDTM.x32 R88, tmem[UR4+0x20] ;  /* 0x00002004005879ee */ /* 0x000eb400082c0000 */
        /* <DEDUP_REMOVED lines=17> */
.L_x_129:
        /* <DEDUP_REMOVED lines=23> */
.L_x_130:
        /* <DEDUP_REMOVED lines=23> */
.L_x_131:
[----:B------:R-:W-:Y:S01]  /*7cb0*/  LOP3.LUT P1, R16, R16, 0x60, RZ, 0xc0, !PT ;  /* 0x0000006010107812 */ /* 0x000fe2000782c0ff */
[----:B------:R-:W-:Y:S01]  /*7cc0*/  IMAD.U32 R0, RZ, RZ, UR46 ;  /* 0x0000002eff007e24 */ /* 0x000fe2000f8e00ff */
[----:B------:R-:W-:Y:S05]  /*7cd0*/  WARPSYNC.ALL ;  /* 0x0000000000007948 */ /* 0x000fea0003800000 */
[----:B------:R-:W-:Y:S01]  /*7ce0*/  LEA R0, R0, UR39, 0x3 ;  /* 0x0000002700007c11 */ /* 0x000fe2000f8e18ff */
[----:B------:R-:W-:Y:S01]  /*7cf0*/  HADD2.F32 R154, -RZ, R160.H0_H0 ;  /* 0x200000a0ff9a7230 */ /* 0x000fe20000004100 */
[----:B------:R-:W2:Y:S01]  /*7d00*/  LDL.LU R252, [R1+0x4c] ;  /* 0x00004c0001fc7983 */ /* 0x000ea20000300800 */
[----:B------:R-:W-:Y:S02]  /*7d10*/  HADD2.F32 R159, -RZ, R162.H1_H1 ;  /* 0x300000a2ff9f7230 */ /* 0x000fe40000004100 */
[C---:B------:R-:W-:Y:S01]  /*7d20*/  FMUL R15, R152.reuse, R133 ;  /* 0x00000085980f7220 */ /* 0x040fe20000400000 */
[----:B------:R-:W-:Y:S01]  /*7d30*/  R2UR UR4, R17 ;  /* 0x00000000110472ca */ /* 0x000fe200000e0000 */
[C---:B------:R-:W-:Y:S01]  /*7d40*/  FMUL R17, R152.reuse, R135 ;  /* 0x0000008798117220 */ /* 0x040fe20000400000 */
[C---:B------:R-:W-:Y:S01]  /*7d50*/  FMUL R18, R152.reuse, R136 ;  /* 0x0000008898127220 */ /* 0x040fe20000400000 */
[C---:B------:R-:W-:Y:S01]  /*7d60*/  FMUL R19, R152.reuse, R137 ;  /* 0x0000008998137220 */ /* 0x040fe20000400000 */
[C---:B------:R-:W-:Y:S01]  /*7d70*/  FMUL R20, R152.reuse, R138 ;  /* 0x0000008a98147220 */ /* 0x040fe20000400000 */
[----:B------:R-:W-:Y:S02]  /*7d80*/  HADD2.F32 R155, -RZ, R160.H1_H1 ;  /* 0x300000a0ff9b7230 */ /* 0x000fe40000004100 */
[C---:B------:R-:W-:Y:S01]  /*7d90*/  FMUL R21, R152.reuse, R139 ;  /* 0x0000008b98157220 */ /* 0x040fe20000400000 */
[----:B------:R-:W-:Y:S02]  /*7da0*/  HADD2.F32 R160, -RZ, R163.H0_H0 ;  /* 0x200000a3ffa07230 */ /* 0x000fe40000004100 */
[C---:B------:R-:W-:Y:S01]  /*7db0*/  FMUL R22, R152.reuse, R140 ;  /* 0x0000008c98167220 */ /* 0x040fe20000400000 */
[----:B------:R-:W-:Y:S02]  /*7dc0*/  HADD2.F32 R199, -RZ, R203.H0_H0 ;  /* 0x200000cbffc77230 */ /* 0x000fe40000004100 */
[C---:B-1----:R-:W-:Y:S01]  /*7dd0*/  FMUL R4, R152.reuse, R122 ;  /* 0x0000007a98047220 */ /* 0x042fe20000400000 */
[----:B------:R-:W-:Y:S02]  /*7de0*/  HADD2.F32 R205, -RZ, R210.H0_H0 ;  /* 0x200000d2ffcd7230 */ /* 0x000fe40000004100 */
[C---:B------:R-:W-:Y:S01]  /*7df0*/  FMUL R5, R152.reuse, R123 ;  /* 0x0000007b98057220 */ /* 0x040fe20000400000 */
[C---:B------:R-:W-:Y:S01]  /*7e00*/  FMUL R6, R152.reuse, R124 ;  /* 0x0000007c98067220 */ /* 0x040fe20000400000 */
[C---:B------:R-:W-:Y:S01]  /*7e10*/  FMUL R7, R152.reuse, R125 ;  /* 0x0000007d98077220 */ /* 0x040fe20000400000 */
[C---:B------:R-:W-:Y:S01]  /*7e20*/  FMUL R13, R152.reuse, R131 ;  /* 0x00000083980d7220 */ /* 0x040fe20000400000 */
[----:B------:R-:W-:Y:S01]  /*7e30*/  FMUL R14, R152, R132 ;  /* 0x00000084980e7220 */ /* 0x000fe20000400000 */
[--C-:B------:R-:W-:Y:S01]  /*7e40*/  HADD2.F32 R156, -RZ, R161.reuse.H0_H0 ;  /* 0x200000a1ff9c7230 */ /* 0x100fe20000004100 */
[----:B------:R-:W-:Y:S01]  /*7e50*/  ISETP.NE.AND P0, PT, R16, RZ, PT ;  /* 0x000000ff1000720c */ /* 0x000fe20003f05270 */
[C---:B------:R-:W-:Y:S01]  /*7e60*/  FMUL R16, R152.reuse, R134 ;  /* 0x0000008698107220 */ /* 0x040fe20000400000 */
[C---:B------:R-:W-:Y:S01]  /*7e70*/  FMUL R8, R152.reuse, R126 ;  /* 0x0000007e98087220 */ /* 0x040fe20000400000 */
[----:B------:R-:W-:Y:S02]  /*7e80*/  HADD2.F32 R157, -RZ, R161.H1_H1 ;  /* 0x300000a1ff9d7230 */ /* 0x000fe40000004100 */
[C---:B------:R-:W-:Y:S01]  /*7e90*/  FMUL R9, R152.reuse, R127 ;  /* 0x0000007f98097220 */ /* 0x040fe20000400000 */
[----:B------:R-:W-:Y:S02]  /*7ea0*/  HADD2.F32 R161, -RZ, R163.H1_H1 ;  /* 0x300000a3ffa17230 */ /* 0x000fe40000004100 */
[C---:B------:R-:W-:Y:S01]  /*7eb0*/  FMUL R10, R152.reuse, R128 ;  /* 0x00000080980a7220 */ /* 0x040fe20000400000 */
[----:B------:R-:W-:Y:S02]  /*7ec0*/  HADD2.F32 R163, -RZ, R168.H1_H1 ;  /* 0x300000a8ffa37230 */ /* 0x000fe40000004100 */
[C---:B------:R-:W-:Y:S01]  /*7ed0*/  FMUL R11, R152.reuse, R129 ;  /* 0x00000081980b7220 */ /* 0x040fe20000400000 */
[C---:B------:R-:W-:Y:S01]  /*7ee0*/  FMUL R12, R152.reuse, R130 ;  /* 0x00000082980c7220 */ /* 0x040fe20000400000 */
[C---:B------:R-:W-:Y:S01]  /*7ef0*/  FMUL R23, R152.reuse, R141 ;  /* 0x0000008d98177220 */ /* 0x040fe20000400000 */
[C---:B------:R-:W-:Y:S01]  /*7f00*/  FMUL R122, R152.reuse, R144 ;  /* 0x00000090987a7220 */ /* 0x040fe20000400000 */
[----:B------:R-:W-:Y:S02]  /*7f10*/  HADD2.F32 R158, -RZ, R162.H0_H0 ;  /* 0x200000a2ff9e7230 */ /* 0x000fe40000004100 */
[C---:B------:R-:W-:Y:S01]  /*7f20*/  FMUL R123, R152.reuse, R145 ;  /* 0x00000091987b7220 */ /* 0x040fe20000400000 */
[----:B------:R-:W-:Y:S02]  /*7f30*/  HADD2.F32 R172, -RZ, R176.H1_H1 ;  /* 0x300000b0ffac7230 */ /* 0x000fe40000004100 */
[C---:B------:R-:W-:Y:S01]  /*7f40*/  FMUL R124, R152.reuse, R146 ;  /* 0x00000092987c7220 */ /* 0x040fe20000400000 */
[--C-:B------:R-:W-:Y:S02]  /*7f50*/  HADD2.F32 R173, -RZ, R177.reuse.H0_H0 ;  /* 0x200000b1ffad7230 */ /* 0x100fe40000004100 */
[C---:B------:R-:W-:Y:S01]  /*7f60*/  FMUL R125, R152.reuse, R147 ;  /* 0x00000093987d7220 */ /* 0x040fe20000400000 */
[----:B------:R-:W-:Y:S02]  /*7f70*/  HADD2.F32 R174, -RZ, R177.H1_H1 ;  /* 0x300000b1ffae7230 */ /* 0x000fe40000004100 */
[C---:B------:R-:W-:Y:S01]  /*7f80*/  FMUL R126, R152.reuse, R148 ;  /* 0x00000094987e7220 */ /* 0x040fe20000400000 */
[----:B------:R-:W-:Y:S02]  /*7f90*/  HADD2.F32 R175, -RZ, R178.H0_H0 ;  /* 0x200000b2ffaf7230 */ /* 0x000fe40000004100 */
        /* <DEDUP_REMOVED lines=9> */
[----:B------:R-:W-:Y:S02]  /*8030*/  HADD2.F32 R196, -RZ, R201.H1_H1 ;  /* 0x300000c9ffc47230 */ /* 0x000fe40000004100 */
[C---:B------:R-:W-:Y:S01]  /*8040*/  FMUL R0, R152.reuse, R120 ;  /* 0x0000007898007220 */ /* 0x040fe20000400000 */
[C---:B------:R-:W-:Y:S01]  /*8050*/  FMUL R120, R152.reuse, R142 ;  /* 0x0000008e98787220 */ /* 0x040fe20000400000 */
[----:B------:R-:W-:Y:S02]  /*8060*/  HADD2.F32 R206, -RZ, R210.H1_H1 ;  /* 0x300000d2ffce7230 */ /* 0x000fe40000004100 */
[----:B------:R-:W-:Y:S01]  /*8070*/  FMUL R3, R152, R121 ;  /* 0x0000007998037220 */ /* 0x000fe20000400000 */
[----:B------:R-:W-:Y:S01]  /*8080*/  FFMA R0, R164, R154, R0 ;  /* 0x0000009aa4007223 */ /* 0x000fe20000000000 */
[----:B------:R-:W-:Y:S01]  /*8090*/  FMUL R121, R152, R143 ;  /* 0x0000008f98797220 */ /* 0x000fe20000400000 */
[----:B------:R-:W-:Y:S02]  /*80a0*/  HADD2.F32 R207, -RZ, R211.H0_H0 ;  /* 0x200000d3ffcf7230 */ /* 0x000fe40000004100 */
[C---:B------:R-:W-:Y:S01]  /*80b0*/  FFMA R3, R164.reuse, R155, R3 ;  /* 0x0000009ba4037223 */ /* 0x040fe20000000003 */
[----:B------:R-:W-:Y:S01]  /*80c0*/  FFMA R131, R164, R156, R4 ;  /* 0x0000009ca4837223 */ /* 0x000fe20000000004 */
[----:B------:R-:W-:Y:S01]  /*80d0*/  FMUL R4, R152, R56 ;  /* 0x0000003898047220 */ /* 0x000fe20000400000 */
[----:B------:R-:W-:Y:S01]  /*80e0*/  FFMA R132, R164, R157, R5 ;  /* 0x0000009da4847223 */ /* 0x000fe20000000005 */
[----:B------:R-:W-:Y:S01]  /*80f0*/  FMUL R5, R152, R57 ;  /* 0x0000003998057220 */ /* 0x000fe20000400000 */
[C---:B------:R-:W-:Y:S01]  /*8100*/  FFMA R133, R164.reuse, R158, R6 ;  /* 0x0000009ea4857223 */ /* 0x040fe20000000006 */
[C---:B------:R-:W-:Y:S01]  /*8110*/  FFMA R134, R164.reuse, R159, R7 ;  /* 0x0000009fa4867223 */ /* 0x040fe20000000007 */
[----:B------:R-:W-:Y:S01]  /*8120*/  HADD2.F32 R162, -RZ, R168.H0_H0 ;  /* 0x200000a8ffa27230 */ /* 0x000fe20000004100 */
[----:B------:R-:W3:Y:S01]  /*8130*/  LDL.LU R159, [R1+0x1c] ;  /* 0x00001c00019f7983 */ /* 0x000ee20000300800 */
[----:B------:R-:W-:Y:S01]  /*8140*/  FFMA R135, R164, R160, R8 ;  /* 0x000000a0a4877223 */ /* 0x000fe20000000008 */
[--C-:B------:R-:W-:Y:S02]  /*8150*/  HADD2.F32 R165, -RZ, R169.reuse.H0_H0 ;  /* 0x200000a9ffa57230 */ /* 0x100fe40000004100 */
[C---:B------:R-:W-:Y:S01]  /*8160*/  FMUL R6, R152.reuse, R58 ;  /* 0x0000003a98067220 */ /* 0x040fe20000400000 */
[----:B------:R-:W-:Y:S01]  /*8170*/  HADD2.F32 R166, -RZ, R169.H1_H1 ;  /* 0x300000a9ffa67230 */ /* 0x000fe20000004100 */
[----:B------:R-:W4:Y:S01]  /*8180*/  LDL.LU R160, [R1+0x18] ;  /* 0x0000180001a07983 */ /* 0x000f220000300800 */
[C---:B------:R-:W-:Y:S01]  /*8190*/  FMUL R7, R152.reuse, R59 ;  /* 0x0000003b98077220 */ /* 0x040fe20000400000 */
[----:B------:R-:W-:Y:S01]  /*81a0*/  FMUL R8, R152, R60 ;  /* 0x0000003c98087220 */ /* 0x000fe20000400000 */
[----:B------:R-:W-:Y:S01]  /*81b0*/  FFMA R136, R164, R161, R9 ;  /* 0x000000a1a4887223 */ /* 0x000fe20000000009 */
[--C-:B------:R-:W-:Y:S02]  /*81c0*/  HADD2.F32 R167, -RZ, R170.reuse.H0_H0 ;  /* 0x200000aaffa77230 */ /* 0x100fe40000004100 */
[----:B------:R-:W-:Y:S01]  /*81d0*/  FMUL R9, R152, R61 ;  /* 0x0000003d98097220 */ /* 0x000fe20000400000 */
[----:B------:R-:W-:Y:S02]  /*81e0*/  HADD2.F32 R168, -RZ, R170.H1_H1 ;  /* 0x300000aaffa87230 */ /* 0x000fe40000004100 */
[C---:B------:R-:W-:Y:S01]  /*81f0*/  FFMA R137, R164.reuse, R162, R10 ;  /* 0x000000a2a4897223 */ /* 0x040fe2000000000a */
[----:B------:R-:W-:Y:S01]  /*8200*/  FFMA R138, R164, R163, R11 ;  /* 0x000000a3a48a7223 */ /* 0x000fe2000000000b */
[C---:B------:R-:W-:Y:S01]  /*8210*/  FMUL R10, R152.reuse, R62 ;  /* 0x0000003e980a7220 */ /* 0x040fe20000400000 */
[----:B------:R-:W5:Y:S01]  /*8220*/  LDL.LU R163, [R1+0x14] ;  /* 0x0000140001a37983 */ /* 0x000f620000300800 */
[----:B------:R-:W-:Y:S01]  /*8230*/  FMUL R11, R152, R63 ;  /* 0x0000003f980b7220 */ /* 0x000fe20000400000 */
[----:B------:R-:W-:Y:S01]  /*8240*/  FFMA R139, R164, R165, R12 ;  /* 0x000000a5a48b7223 */ /* 0x000fe2000000000c */
[----:B------:R-:W-:Y:S01]  /*8250*/  FMUL R12, R152, R64 ;  /* 0x00000040980c7220 */ /* 0x000fe20000400000 */
[----:B------:R-:W-:Y:S01]  /*8260*/  FFMA R140, R164, R166, R13 ;  /* 0x000000a6a48c7223 */ /* 0x000fe2000000000d */
[--C-:B------:R-:W-:Y:S02]  /*8270*/  HADD2.F32 R169, -RZ, R171.reuse.H0_H0 ;  /* 0x200000abffa97230 */ /* 0x100fe40000004100 */
[----:B------:R-:W-:Y:S01]  /*8280*/  FMUL R13, R152, R65 ;  /* 0x00000041980d7220 */ /* 0x000fe20000400000 */
[C---:B------:R-:W-:Y:S01]  /*8290*/  FFMA R141, R164.reuse, R167, R14 ;  /* 0x000000a7a48d7223 */ /* 0x040fe2000000000e */
[----:B------:R-:W-:Y:S02]  /*82a0*/  HADD2.F32 R170, -RZ, R171.H1_H1 ;  /* 0x300000abffaa7230 */ /* 0x000fe40000004100 */
[C---:B------:R-:W-:Y:S01]  /*82b0*/  FFMA R142, R164.reuse, R168, R15 ;  /* 0x000000a8a48e7223 */ /* 0x040fe2000000000f */
[C---:B------:R-:W-:Y:S01]  /*82c0*/  FFMA R143, R164.reuse, R169, R16 ;  /* 0x000000a9a48f7223 */ /* 0x040fe20000000010 */
[----:B------:R-:W-:Y:S01]  /*82d0*/  HADD2.F32 R171, -RZ, R176.H0_H0 ;  /* 0x200000b0ffab7230 */ /* 0x000fe20000004100 */
[----:B------:R-:W2:Y:S01]  /*82e0*/  LDL.LU R15, [R1+0x4] ;  /* 0x00000400010f7983 */ /* 0x000ea20000300800 */
[----:B------:R-:W-:Y:S01]  /*82f0*/  FFMA R144, R164, R170, R17 ;  /* 0x000000aaa4907223 */ /* 0x000fe20000000011 */
[----:B------:R-:W-:Y:S01]  /*8300*/  FMUL R14, R152, R66 ;  /* 0x00000042980e7220 */ /* 0x000fe20000400000 */
[----:B------:R-:W-:Y:S01]  /*8310*/  HADD2.F32 R176, -RZ, R178.H1_H1 ;  /* 0x300000b2ffb07230 */ /* 0x000fe20000004100 */
[----:B------:R-:W3:Y:S01]  /*8320*/  LDL.LU R16, [R1+0x48] ;  /* 0x0000480001107983 */ /* 0x000ee20000300800 */
[C---:B------:R-:W-:Y:S01]  /*8330*/  FFMA R145, R164.reuse, R171, R18 ;  /* 0x000000aba4917223 */ /* 0x040fe20000000012 */
[C---:B------:R-:W-:Y:S01]  /*8340*/  FFMA R146, R164.reuse, R172, R19 ;  /* 0x000000aca4927223 */ /* 0x040fe20000000013 */
[--C-:B------:R-:W-:Y:S01]  /*8350*/  HADD2.F32 R177, -RZ, R179.reuse.H0_H0 ;  /* 0x200000b3ffb17230 */ /* 0x100fe20000004100 */
[----:B------:R-:W2:Y:S01]  /*8360*/  LDL.LU R17, [R1+0x8] ;  /* 0x0000080001117983 */ /* 0x000ea20000300800 */
[C---:B------:R-:W-:Y:S01]  /*8370*/  FFMA R147, R164.reuse, R173, R20 ;  /* 0x000000ada4937223 */ /* 0x040fe20000000014 */
[C---:B------:R-:W-:Y:S01]  /*8380*/  FFMA R148, R164.reuse, R174, R21 ;  /* 0x000000aea4947223 */ /* 0x040fe20000000015 */
[----:B------:R-:W-:Y:S01]  /*8390*/  HADD2.F32 R178, -RZ, R179.H1_H1 ;  /* 0x300000b3ffb27230 */ /* 0x000fe20000004100 */
[----:B------:R-:W4:Y:S01]  /*83a0*/  LDL.LU R18, [R1+0x44] ;  /* 0x0000440001127983 */ /* 0x000f220000300800 */
[----:B------:R-:W-:Y:S01]  /*83b0*/  FFMA R149, R164, R175, R22 ;  /* 0x000000afa4957223 */ /* 0x000fe20000000016 */
[----:B------:R-:W-:Y:S02]  /*83c0*/  HADD2.F32 R154, -RZ, R212.H0_H0 ;  /* 0x200000d4ff9a7230 */ /* 0x000fe40000004100 */
[C---:B------:R-:W-:Y:S01]  /*83d0*/  FMUL R129, R152.reuse, R151 ;  /* 0x0000009798817220 */ /* 0x040fe20000400000 */
[----:B------:R-:W2:Y:S01]  /*83e0*/  LDL.LU R19, [R1] ;  /* 0x0000000001137983 */ /* 0x000ea20000300800 */
[----:B------:R-:W-:Y:S02]  /*83f0*/  HADD2.F32 R151, -RZ, R184.H1_H1 ;  /* 0x300000b8ff977230 */ /* 0x000fe40000004100 */
[----:B------:R-:W-:Y:S01]  /*8400*/  FMUL R128, R152, R150 ;  /* 0x0000009698807220 */ /* 0x000fe20000400000 */
[C---:B------:R-:W-:Y:S01]  /*8410*/  FFMA R150, R164.reuse, R176, R23 ;  /* 0x000000b0a4967223 */ /* 0x040fe20000000017 */
[----:B------:R-:W2:Y:S01]  /*8420*/  LDL.LU R20, [R1+0xc] ;  /* 0x00000c0001147983 */ /* 0x000ea20000300800 */
[C---:B------:R-:W-:Y:S01]  /*8430*/  FFMA R120, R164.reuse, R177, R120 ;  /* 0x000000b1a4787223 */ /* 0x040fe20000000078 */
[C---:B------:R-:W-:Y:S01]  /*8440*/  FFMA R121, R164.reuse, R178, R121 ;  /* 0x000000b2a4797223 */ /* 0x040fe20000000079 */
[--C-:B------:R-:W-:Y:S01]  /*8450*/  HADD2.F32 R179, -RZ, R185.reuse.H0_H0 ;  /* 0x200000b9ffb37230 */ /* 0x100fe20000004100 */
[----:B------:R-:W2:Y:S01]  /*8460*/  LDL.LU R21, [R1+0x10] ;  /* 0x0000100001157983 */ /* 0x000ea20000300800 */
[----:B------:R-:W-:Y:S01]  /*8470*/  FFMA R122, R164, R130, R122 ;  /* 0x00000082a47a7223 */ /* 0x000fe2000000007a */
[----:B------:R-:W-:Y:S01]  /*8480*/  FMUL R130, R152, R35 ;  /* 0x0000002398827220 */ /* 0x000fe20000400000 */
[----:B------:R-:W-:Y:S01]  /*8490*/  HADD2.F32 R180, -RZ, R185.H1_H1 ;  /* 0x300000b9ffb47230 */ /* 0x000fe20000004100 */
[----:B------:R-:W2:Y:S01]  /*84a0*/  LDL.LU R22, [R1+0x40] ;  /* 0x0000400001167983 */ /* 0x000ea20000300800 */
[C---:B------:R-:W-:Y:S01]  /*84b0*/  FFMA R123, R164.reuse, R151, R123 ;  /* 0x00000097a47b7223 */ /* 0x040fe2000000007b */
[C---:B------:R-:W-:Y:S01]  /*84c0*/  FFMA R124, R164.reuse, R179, R124 ;  /* 0x000000b3a47c7223 */ /* 0x040fe2000000007c */
[--C-:B------:R-:W-:Y:S02]  /*84d0*/  HADD2.F32 R181, -RZ, R186.reuse.H0_H0 ;  /* 0x200000baffb57230 */ /* 0x100fe40000004100 */
[----:B------:R-:W-:Y:S01]  /*84e0*/  FFMA R125, R164, R180, R125 ;  /* 0x000000b4a47d7223 */ /* 0x000fe2000000007d */
[----:B------:R-:W-:Y:S02]  /*84f0*/  HADD2.F32 R184, -RZ, R187.H1_H1 ;  /* 0x300000bbffb87230 */ /* 0x000fe40000004100 */
[C---:B------:R-:W-:Y:S01]  /*8500*/  FMUL R57, R152.reuse, R68 ;  /* 0x0000004498397220 */ /* 0x040fe20000400000 */
[C---:B------:R-:W-:Y:S01]  /*8510*/  FMUL R68, R152.reuse, R79 ;  /* 0x0000004f98447220 */ /* 0x040fe20000400000 */
[----:B------:R-:W-:Y:S01]  /*8520*/  FMUL R79, R152, R26 ;  /* 0x0000001a984f7220 */ /* 0x000fe20000400000 */
[----:B------:R-:W-:Y:S01]  /*8530*/  HADD2.F32 R182, -RZ, R186.H1_H1 ;  /* 0x300000baffb67230 */ /* 0x000fe20000004100 */
[----:B------:R-:W2:Y:S01]  /*8540*/  LDL.LU R26, [R1+0x20] ;  /* 0x00002000011a7983 */ /* 0x000ea20000300800 */
[----:B------:R-:W-:Y:S02]  /*8550*/  HADD2.F32 R185, -RZ, R192.H0_H0 ;  /* 0x200000c0ffb97230 */ /* 0x000fe40000004100 */
[C---:B------:R-:W-:Y:S01]  /*8560*/  FFMA R126, R164.reuse, R181, R126 ;  /* 0x000000b5a47e7223 */ /* 0x040fe2000000007e */
[----:B------:R-:W-:Y:S02]  /*8570*/  HADD2.F32 R181, -RZ, R249.H0_H0 ;  /* 0x200000f9ffb57230 */ /* 0x000fe40000004100 */
[----:B------:R-:W-:Y:S01]  /*8580*/  FFMA R127, R164, R182, R127 ;  /* 0x000000b6a47f7223 */ /* 0x000fe2000000007f */
[----:B------:R-:W-:Y:S02]  /*8590*/  HADD2.F32 R210, -RZ, R213.H0_H0 ;  /* 0x200000d5ffd27230 */ /* 0x000fe40000004100 */
[C---:B------:R-:W-:Y:S01]  /*85a0*/  FMUL R56, R152.reuse, R67 ;  /* 0x0000004398387220 */ /* 0x040fe20000400000 */
[C---:B------:R-:W-:Y:S01]  /*85b0*/  FMUL R67, R152.reuse, R78 ;  /* 0x0000004e98437220 */ /* 0x040fe20000400000 */
[C---:B------:R-:W-:Y:S01]  /*85c0*/  FMUL R78, R152.reuse, R25 ;  /* 0x00000019984e7220 */ /* 0x040fe20000400000 */
[----:B------:R-:W-:Y:S01]  /*85d0*/  HADD2.F32 R183, -RZ, R187.H0_H0 ;  /* 0x200000bbffb77230 */ /* 0x000fe20000004100 */
[----:B------:R-:W5:Y:S01]  /*85e0*/  LDL.LU R25, [R1+0x24] ;  /* 0x0000240001197983 */ /* 0x000f620000300800 */
[--C-:B------:R-:W-:Y:S02]  /*85f0*/  HADD2.F32 R155, -RZ, R216.reuse.H0_H0 ;  /* 0x200000d8ff9b7230 */ /* 0x100fe40000004100 */
[----:B------:R-:W-:Y:S01]  /*8600*/  FMUL R88, R152, R88 ;  /* 0x0000005898587220 */ /* 0x000fe20000400000 */
[----:B------:R-:W-:Y:S02]  /*8610*/  HADD2.F32 R156, -RZ, R216.H1_H1 ;  /* 0x300000d8ff9c7230 */ /* 0x000fe40000004100 */
[C---:B------:R-:W-:Y:S01]  /*8620*/  FFMA R128, R164.reuse, R183, R128 ;  /* 0x000000b7a4807223 */ /* 0x040fe20000000080 */
[C---:B------:R-:W-:Y:S01]  /*8630*/  FFMA R129, R164.reuse, R184, R129 ;  /* 0x000000b8a4817223 */ /* 0x040fe20000000081 */
[----:B------:R-:W-:Y:S01]  /*8640*/  FFMA R88, R164, R185, R88 ;  /* 0x000000b9a4587223 */ /* 0x000fe20000000058 */
[----:B------:R-:W-:Y:S02]  /*8650*/  HADD2.F32 R186, -RZ, R192.H1_H1 ;  /* 0x300000c0ffba7230 */ /* 0x000fe40000004100 */
[C---:B------:R-:W-:Y:S01]  /*8660*/  FMUL R89, R152.reuse, R89 ;  /* 0x0000005998597220 */ /* 0x040fe20000400000 */
[--C-:B------:R-:W-:Y:S02]  /*8670*/  HADD2.F32 R187, -RZ, R193.reuse.H0_H0 ;  /* 0x200000c1ffbb7230 */ /* 0x100fe40000004100 */
[----:B------:R-:W-:Y:S01]  /*8680*/  FMUL R90, R152, R90 ;  /* 0x0000005a985a7220 */ /* 0x000fe20000400000 */
[----:B------:R-:W-:Y:S02]  /*8690*/  HADD2.F32 R188, -RZ, R193.H1_H1 ;  /* 0x300000c1ffbc7230 */ /* 0x000fe40000004100 */
[C---:B------:R-:W-:Y:S01]  /*86a0*/  FFMA R89, R164.reuse, R186, R89 ;  /* 0x000000baa4597223 */ /* 0x040fe20000000059 */
[--C-:B------:R-:W-:Y:S02]  /*86b0*/  HADD2.F32 R157, -RZ, R217.reuse.H0_H0 ;  /* 0x200000d9ff9d7230 */ /* 0x100fe40000004100 */
[----:B------:R-:W-:Y:S01]  /*86c0*/  FFMA R90, R164, R187, R90 ;  /* 0x000000bba45a7223 */ /* 0x000fe2000000005a */
[----:B------:R-:W-:Y:S02]  /*86d0*/  HADD2.F32 R158, -RZ, R217.H1_H1 ;  /* 0x300000d9ff9e7230 */ /* 0x000fe40000004100 */
[----:B------:R-:W-:Y:S01]  /*86e0*/  FMUL R91, R152, R91 ;  /* 0x0000005b985b7220 */ /* 0x000fe20000400000 */
[----:B------:R-:W-:Y:S01]  /*86f0*/  HADD2.F32 R189, -RZ, R194.H0_H0 ;  /* 0x200000c2ffbd7230 */ /* 0x000fe20000004100 */
[----:B------:R-:W-:Y:S01]  /*8700*/  F2FP.F16.F32.PACK_AB R88, R89, R88 ;  /* 0x000000585958723e */ /* 0x000fe200000000ff */
[--C-:B------:R-:W-:Y:S02]  /*8710*/  HADD2.F32 R216, -RZ, R218.reuse.H0_H0 ;  /* 0x200000daffd87230 */ /* 0x100fe40000004100 */
[----:B------:R-:W-:Y:S01]  /*8720*/  FFMA R91, R164, R188, R91 ;  /* 0x000000bca45b7223 */ /* 0x000fe2000000005b */
[----:B------:R-:W-:Y:S02]  /*8730*/  HADD2.F32 R217, -RZ, R218.H1_H1 ;  /* 0x300000daffd97230 */ /* 0x000fe40000004100 */
[C---:B------:R-:W-:Y:S01]  /*8740*/  FMUL R92, R152.reuse, R92 ;  /* 0x0000005c985c7220 */ /* 0x040fe20000400000 */
[----:B------:R-:W-:Y:S02]  /*8750*/  HADD2.F32 R190, -RZ, R194.H1_H1 ;  /* 0x300000c2ffbe7230 */ /* 0x000fe40000004100 */
[----:B------:R-:W-:Y:S01]  /*8760*/  FMUL R93, R152, R93 ;  /* 0x0000005d985d7220 */ /* 0x000fe20000400000 */
[----:B------:R-:W-:Y:S01]  /*8770*/  HADD2.F32 R191, -RZ, R195.H0_H0 ;  /* 0x200000c3ffbf7230 */ /* 0x000fe20000004100 */
[----:B------:R-:W-:Y:S01]  /*8780*/  F2FP.F16.F32.PACK_AB R89, R91, R90 ;  /* 0x0000005a5b59723e */ /* 0x000fe200000000ff */
[C---:B------:R-:W-:Y:S01]  /*8790*/  FFMA R92, R164.reuse, R189, R92 ;  /* 0x000000bda45c7223 */ /* 0x040fe2000000005c */
[----:B------:R-:W-:Y:S01]  /*87a0*/  FFMA R93, R164, R190, R93 ;  /* 0x000000bea45d7223 */ /* 0x000fe2000000005d */
[----:B------:R-:W-:Y:S02]  /*87b0*/  HADD2.F32 R218, -RZ, R219.H0_H0 ;  /* 0x200000dbffda7230 */ /* 0x000fe40000004100 */
[C---:B------:R-:W-:Y:S01]  /*87c0*/  FMUL R94, R152.reuse, R94 ;  /* 0x0000005e985e7220 */ /* 0x040fe20000400000 */
[----:B------:R-:W-:Y:S02]  /*87d0*/  HADD2.F32 R192, -RZ, R195.H1_H1 ;  /* 0x300000c3ffc07230 */ /* 0x000fe40000004100 */
[----:B------:R-:W-:Y:S01]  /*87e0*/  FMUL R95, R152, R95 ;  /* 0x0000005f985f7220 */ /* 0x000fe20000400000 */
[----:B------:R-:W-:Y:S01]  /*87f0*/  HADD2.F32 R193, -RZ, R200.H0_H0 ;  /* 0x200000c8ffc17230 */ /* 0x000fe20000004100 */
[----:B------:R-:W-:Y:S01]  /*8800*/  F2FP.F16.F32.PACK_AB R90, R93, R92 ;  /* 0x0000005c5d5a723e */ /* 0x000fe200000000ff */
[----:B------:R-:W-:Y:S02]  /*8810*/  HADD2.F32 R195, -RZ, R201.H0_H0 ;  /* 0x200000c9ffc37230 */ /* 0x000fe40000004100 */
[C---:B------:R-:W-:Y:S01]  /*8820*/  FFMA R94, R164.reuse, R191, R94 ;  /* 0x000000bfa45e7223 */ /* 0x040fe2000000005e */
[----:B------:R-:W-:Y:S02]  /*8830*/  HADD2.F32 R201, -RZ, R208.H0_H0 ;  /* 0x200000d0ffc97230 */ /* 0x000fe40000004100 */
[----:B------:R-:W-:Y:S01]  /*8840*/  FFMA R95, R164, R192, R95 ;  /* 0x000000c0a45f7223 */ /* 0x000fe2000000005f */
[----:B------:R-:W-:Y:S02]  /*8850*/  HADD2.F32 R219, -RZ, R219.H1_H1 ;  /* 0x300000dbffdb7230 */ /* 0x000fe40000004100 */
[C---:B------:R-:W-:Y:S01]  /*8860*/  FMUL R96, R152.reuse, R96 ;  /* 0x0000006098607220 */ /* 0x040fe20000400000 */
[----:B------:R-:W-:Y:S02]  /*8870*/  HADD2.F32 R194, -RZ, R200.H1_H1 ;  /* 0x300000c8ffc27230 */ /* 0x000fe40000004100 */
[----:B------:R-:W-:Y:S01]  /*8880*/  FMUL R97, R152, R97 ;  /* 0x0000006198617220 */ /* 0x000fe20000400000 */
[----:B------:R-:W-:Y:S01]  /*8890*/  F2FP.F16.F32.PACK_AB R91, R95, R94 ;  /* 0x0000005e5f5b723e */ /* 0x000fe200000000ff */
[C---:B------:R-:W-:Y:S01]  /*88a0*/  FFMA R96, R164.reuse, R193, R96 ;  /* 0x000000c1a4607223 */ /* 0x040fe20000000060 */
[----:B------:R-:W-:Y:S02]  /*88b0*/  HADD2.F32 R200, -RZ, R203.H1_H1 ;  /* 0x300000cbffc87230 */ /* 0x000fe40000004100 */
[----:B------:R-:W-:Y:S01]  /*88c0*/  FFMA R97, R164, R194, R97 ;  /* 0x000000c2a4617223 */ /* 0x000fe20000000061 */
[--C-:B------:R-:W-:Y:S02]  /*88d0*/  HADD2.F32 R203, -RZ, R209.reuse.H0_H0 ;  /* 0x200000d1ffcb7230 */ /* 0x100fe40000004100 */
[C---:B------:R-:W-:Y:S01]  /*88e0*/  FMUL R98, R152.reuse, R98 ;  /* 0x0000006298627220 */ /* 0x040fe20000400000 */
[----:B------:R-:W-:Y:S02]  /*88f0*/  HADD2.F32 R161, -RZ, R224.H0_H0 ;  /* 0x200000e0ffa17230 */ /* 0x000fe40000004100 */
[----:B------:R-:W-:Y:S01]  /*8900*/  FMUL R99, R152, R99 ;  /* 0x0000006398637220 */ /* 0x000fe20000400000 */
[----:B------:R-:W-:Y:S01]  /*8910*/  HADD2.F32 R197, -RZ, R202.H0_H0 ;  /* 0x200000caffc57230 */ /* 0x000fe20000004100 */
[----:B------:R-:W-:Y:S01]  /*8920*/  F2FP.F16.F32.PACK_AB R96, R97, R96 ;  /* 0x000000606160723e */ /* 0x000fe200000000ff */
[C---:B------:R-:W-:Y:S01]  /*8930*/  FFMA R98, R164.reuse, R195, R98 ;  /* 0x000000c3a4627223 */ /* 0x040fe20000000062 */
[----:B------:R-:W-:Y:S01]  /*8940*/  FFMA R99, R164, R196, R99 ;  /* 0x000000c4a4637223 */ /* 0x000fe20000000063 */
[----:B------:R-:W-:Y:S02]  /*8950*/  HADD2.F32 R162, -RZ, R224.H1_H1 ;  /* 0x300000e0ffa27230 */ /* 0x000fe40000004100 */
[C---:B------:R-:W-:Y:S01]  /*8960*/  FMUL R100, R152.reuse, R100 ;  /* 0x0000006498647220 */ /* 0x040fe20000400000 */
[----:B------:R-:W-:Y:S02]  /*8970*/  HADD2.F32 R198, -RZ, R202.H1_H1 ;  /* 0x300000caffc67230 */ /* 0x000fe40000004100 */
[C---:B------:R-:W-:Y:S01]  /*8980*/  FMUL R101, R152.reuse, R101 ;  /* 0x0000006598657220 */ /* 0x040fe20000400000 */
[----:B------:R-:W-:Y:S01]  /*8990*/  FMUL R103, R152, R103 ;  /* 0x0000006798677220 */ /* 0x000fe20000400000 */
[C---:B------:R-:W-:Y:S01]  /*89a0*/  FFMA R100, R164.reuse, R197, R100 ;  /* 0x000000c5a4647223 */ /* 0x040fe20000000064 */
[----:B------:R-:W-:Y:S02]  /*89b0*/  HADD2.F32 R202, -RZ, R208.H1_H1 ;  /* 0x300000d0ffca7230 */ /* 0x000fe40000004100 */
[----:B------:R-:W-:Y:S01]  /*89c0*/  FFMA R101, R164, R198, R101 ;  /* 0x000000c6a4657223 */ /* 0x000fe20000000065 */
[----:B------:R-:W-:Y:S01]  /*89d0*/  FMUL R105, R152, R105 ;  /* 0x0000006998697220 */ /* 0x000fe20000400000 */
[C---:B------:R-:W-:Y:S01]  /*89e0*/  FFMA R102, R164.reuse, R199, R102 ;  /* 0x000000c7a4667223 */ /* 0x040fe20000000066 */
[----:B------:R-:W-:Y:S02]  /*89f0*/  HADD2.F32 R204, -RZ, R209.H1_H1 ;  /* 0x300000d1ffcc7230 */ /* 0x000fe40000004100 */
[----:B------:R-:W-:Y:S01]  /*8a00*/  FFMA R103, R164, R200, R103 ;  /* 0x000000c8a4677223 */ /* 0x000fe20000000067 */
[----:B------:R-:W-:Y:S01]  /*8a10*/  FMUL R107, R152, R107 ;  /* 0x0000006b986b7220 */ /* 0x000fe20000400000 */
[C---:B------:R-:W-:Y:S01]  /*8a20*/  FFMA R104, R164.reuse, R201, R104 ;  /* 0x000000c9a4687223 */ /* 0x040fe20000000068 */
[----:B------:R-:W-:Y:S01]  /*8a30*/  FFMA R105, R164, R202, R105 ;  /* 0x000000caa4697223 */ /* 0x000fe20000000069 */
[----:B------:R-:W-:Y:S01]  /*8a40*/  FMUL R109, R152, R109 ;  /* 0x0000006d986d7220 */ /* 0x000fe20000400000 */
[----:B------:R-:W-:Y:S01]  /*8a50*/  FFMA R106, R164, R203, R106 ;  /* 0x000000cba46a7223 */ /* 0x000fe2000000006a */
[----:B------:R-:W-:Y:S02]  /*8a60*/  HADD2.F32 R208, -RZ, R211.H1_H1 ;  /* 0x300000d3ffd07230 */ /* 0x000fe40000004100 */
[----:B------:R-:W-:Y:S01]  /*8a70*/  FMUL R110, R152, R110 ;  /* 0x0000006e986e7220 */ /* 0x000fe20000400000 */
[----:B------:R-:W-:Y:S01]  /*8a80*/  FFMA R107, R164, R204, R107 ;  /* 0x000000cca46b7223 */ /* 0x000fe2000000006b */
[----:B------:R-:W-:Y:S01]  /*8a90*/  FMUL R111, R152, R111 ;  /* 0x0000006f986f7220 */ /* 0x000fe20000400000 */
[----:B------:R-:W-:Y:S01]  /*8aa0*/  FFMA R108, R164, R205, R108 ;  /* 0x000000cda46c7223 */ /* 0x000fe2000000006c */
[----:B------:R-:W-:Y:S02]  /*8ab0*/  HADD2.F32 R209, -RZ, R212.H1_H1 ;  /* 0x300000d4ffd17230 */ /* 0x000fe40000004100 */
[----:B------:R-:W-:Y:S01]  /*8ac0*/  FMUL R112, R152, R112 ;  /* 0x0000007098707220 */ /* 0x000fe20000400000 */
[----:B------:R-:W-:Y:S01]  /*8ad0*/  FFMA R109, R164, R206, R109 ;  /* 0x000000cea46d7223 */ /* 0x000fe2000000006d */
[----:B------:R-:W-:Y:S01]  /*8ae0*/  FMUL R113, R152, R113 ;  /* 0x0000007198717220 */ /* 0x000fe20000400000 */
[----:B------:R-:W-:Y:S02]  /*8af0*/  HADD2.F32 R211, -RZ, R213.H1_H1 ;  /* 0x300000d5ffd37230 */ /* 0x000fe40000004100 */
[----:B------:R-:W-:Y:S01]  /*8b00*/  FFMA R110, R164, R207, R110 ;  /* 0x000000cfa46e7223 */ /* 0x000fe2000000006e */
[----:B------:R-:W-:Y:S01]  /*8b10*/  FMUL R114, R152, R114 ;  /* 0x0000007298727220 */ /* 0x000fe20000400000 */
[--C-:B------:R-:W-:Y:S02]  /*8b20*/  HADD2.F32 R212, -RZ, R214.reuse.H0_H0 ;  /* 0x200000d6ffd47230 */ /* 0x100fe40000004100 */
        /* <DEDUP_REMOVED lines=11> */
[----:B------:R-:W-:Y:S01]  /*8be0*/  FFMA R115, R164, R211, R115 ;  /* 0x000000d3a4737223 */ /* 0x000fe20000000073 */
[----:B------:R-:W-:Y:S01]  /*8bf0*/  FMUL R119, R152, R119 ;  /* 0x0000007798777220 */ /* 0x000fe20000400000 */
[C---:B------:R-:W-:Y:S01]  /*8c00*/  FFMA R116, R164.reuse, R212, R116 ;  /* 0x000000d4a4747223 */ /* 0x040fe20000000074 */
[C---:B------:R-:W-:Y:S01]  /*8c10*/  FFMA R117, R164.reuse, R213, R117 ;  /* 0x000000d5a4757223 */ /* 0x040fe20000000075 */
[----:B------:R-:W-:Y:S01]  /*8c20*/  UMOV UR6, 0x400 ;  /* 0x0000040000067882 */ /* 0x000fe20000000000 */
[C---:B------:R-:W-:Y:S01]  /*8c30*/  FFMA R118, R164.reuse, R214, R118 ;  /* 0x000000d6a4767223 */ /* 0x040fe20000000076 */
[C---:B------:R-:W-:Y:S01]  /*8c40*/  FFMA R119, R164.reuse, R215, R119 ;  /* 0x000000d7a4777223 */ /* 0x040fe20000000077 */
[----:B------:R-:W-:Y:S01]  /*8c50*/  ULEA UR5, UR44, UR6, 0x18 ;  /* 0x000000062c057291 */ /* 0x000fe2000f8ec0ff */
[C---:B------:R-:W-:Y:S01]  /*8c60*/  FFMA R151, R164.reuse, R155, R4 ;  /* 0x0000009ba4977223 */ /* 0x040fe20000000004 */
[C---:B------:R-:W-:Y:S01]  /*8c70*/  FFMA R154, R164.reuse, R156, R5 ;  /* 0x0000009ca49a7223 */ /* 0x040fe20000000005 */
[C---:B------:R-:W-:Y:S01]  /*8c80*/  FFMA R155, R164.reuse, R157, R6 ;  /* 0x0000009da49b7223 */ /* 0x040fe20000000006 */
[----:B------:R-:W-:Y:S01]  /*8c90*/  FFMA R156, R164, R158, R7 ;  /* 0x0000009ea49c7223 */ /* 0x000fe20000000007 */
[----:B------:R-:W-:Y:S01]  /*8ca0*/  FMUL R66, R152, R77 ;  /* 0x0000004d98427220 */ /* 0x000fe20000400000 */
[----:B------:R-:W-:Y:S01]  /*8cb0*/  FFMA R157, R164, R216, R8 ;  /* 0x000000d8a49d7223 */ /* 0x000fe20000000008 */
[----:B------:R-:W-:Y:S01]  /*8cc0*/  FMUL R77, R152, R24 ;  /* 0x00000018984d7220 */ /* 0x000fe20000400000 */
[----:B------:R-:W-:Y:S01]  /*8cd0*/  FFMA R158, R164, R217, R9 ;  /* 0x000000d9a49e7223 */ /* 0x000fe20000000009 */
[--C-:B------:R-:W-:Y:S02]  /*8ce0*/  HADD2.F32 R220, -RZ, R225.reuse.H0_H0 ;  /* 0x200000e1ffdc7230 */ /* 0x100fe40000004100 */
[C---:B------:R-:W-:Y:S01]  /*8cf0*/  FMUL R58, R152.reuse, R69 ;  /* 0x00000045983a7220 */ /* 0x040fe20000400000 */
[----:B------:R-:W-:Y:S02]  /*8d00*/  HADD2.F32 R221, -RZ, R225.H1_H1 ;  /* 0x300000e1ffdd7230 */ /* 0x000fe40000004100 */
[C---:B------:R-:W-:Y:S01]  /*8d10*/  FMUL R59, R152.reuse, R70 ;  /* 0x00000046983b7220 */ /* 0x040fe20000400000 */
[--C-:B------:R-:W-:Y:S02]  /*8d20*/  HADD2.F32 R222, -RZ, R226.reuse.H0_H0 ;  /* 0x200000e2ffde7230 */ /* 0x100fe40000004100 */
[C---:B------:R-:W-:Y:S01]  /*8d30*/  FMUL R60, R152.reuse, R71 ;  /* 0x00000047983c7220 */ /* 0x040fe20000400000 */
[----:B------:R-:W-:Y:S02]  /*8d40*/  HADD2.F32 R223, -RZ, R226.H1_H1 ;  /* 0x300000e2ffdf7230 */ /* 0x000fe40000004100 */
[C---:B------:R-:W-:Y:S01]  /*8d50*/  FMUL R61, R152.reuse, R72 ;  /* 0x00000048983d7220 */ /* 0x040fe20000400000 */
[--C-:B------:R-:W-:Y:S02]  /*8d60*/  HADD2.F32 R224, -RZ, R227.reuse.H0_H0 ;  /* 0x200000e3ffe07230 */ /* 0x100fe40000004100 */
[C---:B------:R-:W-:Y:S01]  /*8d70*/  FMUL R62, R152.reuse, R73 ;  /* 0x00000049983e7220 */ /* 0x040fe20000400000 */
        /* <DEDUP_REMOVED lines=18> */
[----:B------:R-:W-:Y:S01]  /*8ea0*/  FMUL R87, R152, R34 ;  /* 0x0000002298577220 */ /* 0x000fe20000400000 */
[----:B------:R-:W-:Y:S01]  /*8eb0*/  F2FP.F16.F32.PACK_AB R97, R99, R98 ;  /* 0x000000626361723e */ /* 0x000fe200000000ff */
[----:B------:R-:W-:Y:S01]  /*8ec0*/  HADD2.F32 R225, -RZ, R227.H1_H1 ;  /* 0x300000e3ffe17230 */ /* 0x000fe20000004100 */
[----:B------:R-:W-:Y:S01]  /*8ed0*/  F2FP.F16.F32.PACK_AB R98, R101, R100 ;  /* 0x000000646562723e */ /* 0x000fe200000000ff */
[--C-:B------:R-:W-:Y:S01]  /*8ee0*/  HADD2.F32 R165, -RZ, R228.reuse.H0_H0 ;  /* 0x200000e4ffa57230 */ /* 0x100fe20000004100 */
        /* <DEDUP_REMOVED lines=62> */
[----:B------:R-:W-:Y:S01]  /*92d0*/  FMUL R55, R152, R55 ;  /* 0x0000003798377220 */ /* 0x000fe20000400000 */
[--C-:B------:R-:W-:Y:S01]  /*92e0*/  HADD2.F32 R179, -RZ, R248.reuse.H0_H0 ;  /* 0x200000f8ffb37230 */ /* 0x100fe20000004100 */
[----:B------:R-:W-:Y:S01]  /*92f0*/  UIADD3 UR13, UPT, UPT, UR45, 0x1, URZ ;  /* 0x000000012d0d7890 */ /* 0x000fe2000fffe0ff */
[----:B------:R-:W-:Y:S01]  /*9300*/  HADD2.F32 R180, -RZ, R248.H1_H1 ;  /* 0x300000f8ffb47230 */ /* 0x000fe20000004100 */
[----:B------:R-:W-:Y:S01]  /*9310*/  UIADD3 UR12, UPT, UPT, UR46, 0x1, URZ ;  /* 0x000000012e0c7890 */ /* 0x000fe2000fffe0ff */
[--C-:B------:R-:W-:Y:S01]  /*9320*/  HADD2.F32 R247, -RZ, R251.reuse.H0_H0 ;  /* 0x200000fbfff77230 */ /* 0x100fe20000004100 */
[----:B------:R-:W-:Y:S01]  /*9330*/  BSSY.RECONVERGENT B0, `(.L_x_132) ;  /* 0x0000142000007945 */ /* 0x000fe20003800200 */
[----:B------:R-:W-:Y:S02]  /*9340*/  HADD2.F32 R248, -RZ, R251.H1_H1 ;  /* 0x300000fbfff87230 */ /* 0x000fe40000004100 */
[----:B-----5:R-:W-:Y:S02]  /*9350*/  HADD2.F32 R196, -RZ, R25.H0_H0 ;  /* 0x20000019ffc47230 */ /* 0x020fe40000004100 */
[--C-:B---3--:R-:W-:Y:S02]  /*9360*/  HADD2.F32 R249, -RZ, R16.reuse.H0_H0 ;  /* 0x20000010fff97230 */ /* 0x108fe40000004100 */
[----:B------:R-:W-:Y:S02]  /*9370*/  HADD2.F32 R250, -RZ, R16.H1_H1 ;  /* 0x30000010fffa7230 */ /* 0x000fe40000004100 */
[----:B------:R-:W3:Y:S01]  /*9380*/  LDL.LU R16, [R1+0x28] ;  /* 0x0000280001107983 */ /* 0x000ee20000300800 */
[--C-:B----4-:R-:W-:Y:S02]  /*9390*/  HADD2.F32 R184, -RZ, R18.reuse.H0_H0 ;  /* 0x20000012ffb87230 */ /* 0x110fe40000004100 */
[----:B------:R-:W-:Y:S02]  /*93a0*/  HADD2.F32 R185, -RZ, R18.H1_H1 ;  /* 0x30000012ffb97230 */ /* 0x000fe40000004100 */
[----:B------:R-:W4:Y:S01]  /*93b0*/  LDL.LU R18, [R1+0x2c] ;  /* 0x00002c0001127983 */ /* 0x000f220000300800 */
[--C-:B------:R-:W-:Y:S02]  /*93c0*/  HADD2.F32 R23, -RZ, R159.reuse.H0_H0 ;  /* 0x2000009fff177230 */ /* 0x100fe40000004100 */
[----:B------:R-:W-:Y:S01]  /*93d0*/  HADD2.F32 R24, -RZ, R159.H1_H1 ;  /* 0x3000009fff187230 */ /* 0x000fe20000004100 */
[----:B------:R-:W5:Y:S01]  /*93e0*/  LDL.LU R199, [R1+0x30] ;  /* 0x0000300001c77983 */ /* 0x000f620000300800 */
[--C-:B------:R-:W-:Y:S02]  /*93f0*/  HADD2.F32 R192, -RZ, R163.reuse.H0_H0 ;  /* 0x200000a3ffc07230 */ /* 0x100fe40000004100 */
[C---:B------:R-:W-:Y:S01]  /*9400*/  FFMA R159, R164.reuse, R218, R10 ;  /* 0x000000daa49f7223 */ /* 0x040fe2000000000a */
[----:B------:R-:W-:Y:S01]  /*9410*/  HADD2.F32 R193, -RZ, R163.H1_H1 ;  /* 0x300000a3ffc17230 */ /* 0x000fe20000004100 */
[----:B------:R-:W5:Y:S01]  /*9420*/  LDL.LU R201, [R1+0x34] ;  /* 0x0000340001c97983 */ /* 0x000f620000300800 */
[--C-:B--2---:R-:W-:Y:S01]  /*9430*/  HADD2.F32 R190, -RZ, R21.reuse.H0_H0 ;  /* 0x20000015ffbe7230 */ /* 0x104fe20000004100 */
[----:B------:R-:W-:Y:S01]  /*9440*/  MOV R163, UR46 ;  /* 0x0000002e00a37c02 */ /* 0x000fe20008000f00 */
[----:B------:R-:W-:Y:S01]  /*9450*/  HADD2.F32 R191, -RZ, R21.H1_H1 ;  /* 0x30000015ffbf7230 */ /* 0x000fe20000004100 */
[----:B------:R-:W2:Y:S01]  /*9460*/  LDL.LU R203, [R1+0x38] ;  /* 0x0000380001cb7983 */ /* 0x000ea20000300800 */
[----:B------:R-:W-:Y:S01]  /*9470*/  HADD2.F32 R21, -RZ, R160.H0_H0 ;  /* 0x200000a0ff157230 */ /* 0x000fe20000004100 */
[----:B------:R-:W-:Y:S01]  /*9480*/  LEA R163, R163, UR5, 0x3 ;  /* 0x00000005a3a37c11 */ /* 0x000fe2000f8e18ff */
[--C-:B------:R-:W-:Y:S01]  /*9490*/  HADD2.F32 R182, -RZ, R22.reuse.H0_H0 ;  /* 0x20000016ffb67230 */ /* 0x100fe20000004100 */
[----:B------:R-:W2:Y:S01]  /*94a0*/  LDL.LU R205, [R1+0x3c] ;  /* 0x00003c0001cd7983 */ /* 0x000ea20000300800 */
[----:B------:R-:W-:Y:S01]  /*94b0*/  HADD2.F32 R183, -RZ, R22.H1_H1 ;  /* 0x30000016ffb77230 */ /* 0x000fe20000004100 */
[----:B------:R-:W-:Y:S01]  /*94c0*/  MOV R212, R21 ;  /* 0x0000001500d47202 */ /* 0x000fe20000000f00 */
[----:B------:R-:W-:Y:S02]  /*94d0*/  HADD2.F32 R22, -RZ, R160.H1_H1 ;  /* 0x300000a0ff167230 */ /* 0x000fe40000004100 */
[C---:B------:R-:W-:Y:S01]  /*94e0*/  FFMA R160, R164.reuse, R219, R11 ;  /* 0x000000dba4a07223 */ /* 0x040fe2000000000b */
[C---:B------:R-:W-:Y:S01]  /*94f0*/  FFMA R161, R164.reuse, R161, R12 ;  /* 0x000000a1a4a17223 */ /* 0x040fe2000000000c */
[--C-:B------:R-:W-:Y:S02]  /*9500*/  HADD2.F32 R194, -RZ, R26.reuse.H0_H0 ;  /* 0x2000001affc27230 */ /* 0x100fe40000004100 */
[C---:B------:R-:W-:Y:S01]  /*9510*/  FFMA R162, R164.reuse, R162, R13 ;  /* 0x000000a2a4a27223 */ /* 0x040fe2000000000d */
[----:B------:R-:W-:Y:S01]  /*9520*/  HADD2.F32 R195, -RZ, R26.H1_H1 ;  /* 0x3000001affc37230 */ /* 0x000fe20000004100 */
[----:B------:R-:W-:Y:S01]  /*9530*/  IADD3 R198, PT, PT, R163, 0x1c8, RZ ;  /* 0x000001c8a3c67810 */ /* 0x000fe20007ffe0ff */
[----:B------:R-:W-:Y:S02]  /*9540*/  HADD2.F32 R197, -RZ, R25.H1_H1 ;  /* 0x30000019ffc57230 */ /* 0x000fe40000004100 */
[C---:B------:R-:W-:Y:S01]  /*9550*/  FFMA R163, R164.reuse, R220, R14 ;  /* 0x000000dca4a37223 */ /* 0x040fe2000000000e */
[----:B------:R-:W-:Y:S01]  /*9560*/  MOV R220, R212 ;  /* 0x000000d400dc7202 */ /* 0x000fe20000000f00 */
[--C-:B------:R-:W-:Y:S01]  /*9570*/  HADD2.F32 R188, -RZ, R15.reuse.H0_H0 ;  /* 0x2000000fffbc7230 */ /* 0x100fe20000004100 */
[----:B------:R-:W2:Y:S01]  /*9580*/  LDL.LU R212, [R1+0x68] ;  /* 0x0000680001d47983 */ /* 0x000ea20000300800 */
[----:B------:R-:W-:Y:S01]  /*9590*/  MOV R214, R23 ;  /* 0x0000001700d67202 */ /* 0x000fe20000000f00 */
[----:B------:R-:W-:Y:S02]  /*95a0*/  HADD2.F32 R189, -RZ, R15.H1_H1 ;  /* 0x3000000fffbd7230 */ /* 0x000fe40000004100 */
[C---:B------:R-:W-:Y:S01]  /*95b0*/  FFMA R56, R164.reuse, R221, R56 ;  /* 0x000000dda4387223 */ /* 0x040fe20000000038 */
[----:B------:R-:W-:Y:S01]  /*95c0*/  HADD2.F32 R15, -RZ, R17.H0_H0 ;  /* 0x20000011ff0f7230 */ /* 0x000fe20000004100 */
[----:B------:R-:W-:Y:S01]  /*95d0*/  MOV R218, R214 ;  /* 0x000000d600da7202 */ /* 0x000fe20000000f00 */
[C---:B------:R-:W-:Y:S01]  /*95e0*/  FFMA R57, R164.reuse, R222, R57 ;  /* 0x000000dea4397223 */ /* 0x040fe20000000039 */
[C---:B------:R-:W-:Y:S01]  /*95f0*/  FFMA R58, R164.reuse, R223, R58 ;  /* 0x000000dfa43a7223 */ /* 0x040fe2000000003a */
[----:B------:R-:W-:Y:S01]  /*9600*/  FFMA R59, R164, R224, R59 ;  /* 0x000000e0a43b7223 */ /* 0x000fe2000000003b */
[----:B------:R-:W-:Y:S01]  /*9610*/  MOV R206, R15 ;  /* 0x0000000f00ce7202 */ /* 0x000fe20000000f00 */
[--C-:B------:R-:W-:Y:S01]  /*9620*/  HADD2.F32 R186, -RZ, R19.reuse.H0_H0 ;  /* 0x20000013ffba7230 */ /* 0x100fe20000004100 */
[----:B------:R-:W-:Y:S01]  /*9630*/  MOV R213, R22 ;  /* 0x0000001600d57202 */ /* 0x000fe20000000f00 */
[----:B------:R-:W-:Y:S01]  /*9640*/  HADD2.F32 R187, -RZ, R19.H1_H1 ;  /* 0x30000013ffbb7230 */ /* 0x000fe20000004100 */
[----:B------:R-:W-:Y:S01]  /*9650*/  MOV R224, R206 ;  /* 0x000000ce00e07202 */ /* 0x000fe20000000f00 */
[--C-:B------:R-:W-:Y:S01]  /*9660*/  HADD2.F32 R19, -RZ, R20.reuse.H0_H0 ;  /* 0x20000014ff137230 */ /* 0x100fe20000004100 */
[----:B------:R-:W-:Y:S01]  /*9670*/  MOV R219, R213 ;  /* 0x000000d500db7202 */ /* 0x000fe20000000f00 */
[----:B------:R-:W-:Y:S01]  /*9680*/  HADD2.F32 R17, -RZ, R17.H1_H1 ;  /* 0x30000011ff117230 */ /* 0x000fe20000004100 */
[----:B------:R-:W-:Y:S01]  /*9690*/  LOP3.LUT R198, R198, 0xfefffff8, RZ, 0xc0, !PT ;  /* 0xfefffff8c6c67812 */ /* 0x000fe200078ec0ff */
[----:B------:R-:W-:Y:S01]  /*96a0*/  HADD2.F32 R20, -RZ, R20.H1_H1 ;  /* 0x30000014ff147230 */ /* 0x000fe20000004100 */
[----:B------:R-:W-:Y:S01]  /*96b0*/  MOV R210, R19 ;  /* 0x0000001300d27202 */ /* 0x000fe20000000f00 */
[C---:B------:R-:W-:Y:S01]  /*96c0*/  FFMA R60, R164.reuse, R225, R60 ;  /* 0x000000e1a43c7223 */ /* 0x040fe2000000003c */
        /* <DEDUP_REMOVED lines=10> */
[----:B------:R-:W-:Y:S01]  /*9770*/  F2FP.F16.F32.PACK_AB R208, R3, R0 ;  /* 0x0000000003d0723e */ /* 0x000fe200000000ff */
[----:B------:R-:W-:Y:S01]  /*9780*/  FFMA R66, R164, R228, R66 ;  /* 0x000000e4a4427223 */ /* 0x000fe20000000042 */
[----:B------:R-:W-:Y:S01]  /*9790*/  F2FP.F16.F32.PACK_AB R210, R134, R133 ;  /* 0x0000008586d2723e */ /* 0x000fe200000000ff */
[----:B------:R-:W-:Y:S01]  /*97a0*/  FFMA R67, R164, R229, R67 ;  /* 0x000000e5a4437223 */ /* 0x000fe20000000043 */
[----:B------:R-:W-:Y:S01]  /*97b0*/  F2FP.F16.F32.PACK_AB R211, R136, R135 ;  /* 0x0000008788d3723e */ /* 0x000fe200000000ff */
[C---:B------:R-:W-:Y:S01]  /*97c0*/  FFMA R68, R164.reuse, R230, R68 ;  /* 0x000000e6a4447223 */ /* 0x040fe20000000044 */
[----:B------:R-:W-:Y:S01]  /*97d0*/  MOV R217, R24 ;  /* 0x0000001800d97202 */ /* 0x000fe20000000f00 */
[----:B------:R-:W-:Y:S01]  /*97e0*/  FFMA R69, R164, R168, R69 ;  /* 0x000000a8a4457223 */ /* 0x000fe20000000045 */
[----:B------:R-:W-:Y:S01]  /*97f0*/  F2FP.F16.F32.PACK_AB R133, R140, R139 ;  /* 0x0000008b8c85723e */ /* 0x000fe200000000ff */
[----:B------:R-:W-:Y:S01]  /*9800*/  FFMA R70, R164, R169, R70 ;  /* 0x000000a9a4467223 */ /* 0x000fe20000000046 */
[----:B------:R-:W-:Y:S01]  /*9810*/  F2FP.F16.F32.PACK_AB R134, R142, R141 ;  /* 0x0000008d8e86723e */ /* 0x000fe200000000ff */
[----:B------:R-:W-:Y:S01]  /*9820*/  FFMA R71, R164, R170, R71 ;  /* 0x000000aaa4477223 */ /* 0x000fe20000000047 */
[----:B------:R-:W-:Y:S01]  /*9830*/  F2FP.F16.F32.PACK_AB R135, R144, R143 ;  /* 0x0000008f9087723e */ /* 0x000fe200000000ff */
[----:B------:R-:W-:Y:S01]  /*9840*/  FFMA R72, R164, R171, R72 ;  /* 0x000000aba4487223 */ /* 0x000fe20000000048 */
[----:B------:R-:W-:Y:S01]  /*9850*/  F2FP.F16.F32.PACK_AB R136, R146, R145 ;  /* 0x000000919288723e */ /* 0x000fe200000000ff */
[C---:B------:R-:W-:Y:S01]  /*9860*/  FFMA R73, R164.reuse, R231, R73 ;  /* 0x000000e7a4497223 */ /* 0x040fe20000000049 */
        /* <DEDUP_REMOVED lines=36> */
[C---:B------:R-:W-:Y:S01]  /*9ab0*/  FFMA R39, R164.reuse, R243, R39 ;  /* 0x000000f3a4277223 */ /* 0x040fe20000000027 */
[C---:B------:R-:W-:Y:S01]  /*9ac0*/  FFMA R40, R164.reuse, R179, R40 ;  /* 0x000000b3a4287223 */ /* 0x040fe20000000028 */
[C---:B------:R-:W-:Y:S01]  /*9ad0*/  FFMA R41, R164.reuse, R180, R41 ;  /* 0x000000b4a4297223 */ /* 0x040fe20000000029 */
[C---:B------:R-:W-:Y:S01]  /*9ae0*/  FFMA R42, R164.reuse, R181, R42 ;  /* 0x000000b5a42a7223 */ /* 0x040fe2000000002a */
[C---:B------:R-:W-:Y:S01]  /*9af0*/  FFMA R43, R164.reuse, R244, R43 ;  /* 0x000000f4a42b7223 */ /* 0x040fe2000000002b */
[C---:B------:R-:W-:Y:S01]  /*9b00*/  FFMA R44, R164.reuse, R245, R44 ;  /* 0x000000f5a42c7223 */ /* 0x040fe2000000002c */
[C---:B------:R-:W-:Y:S01]  /*9b10*/  FFMA R45, R164.reuse, R246, R45 ;  /* 0x000000f6a42d7223 */ /* 0x040fe2000000002d */
[----:B------:R-:W-:Y:S01]  /*9b20*/  F2FP.F16.F32.PACK_AB R40, R41, R40 ;  /* 0x000000282928723e */ /* 0x000fe200000000ff */
[C---:B------:R-:W-:Y:S01]  /*9b30*/  FFMA R46, R164.reuse, R247, R46 ;  /* 0x000000f7a42e7223 */ /* 0x040fe2000000002e */
[----:B------:R-:W-:Y:S01]  /*9b40*/  F2FP.F16.F32.PACK_AB R41, R43, R42 ;  /* 0x0000002a2b29723e */ /* 0x000fe200000000ff */
[C---:B------:R-:W-:Y:S01]  /*9b50*/  FFMA R47, R164.reuse, R248, R47 ;  /* 0x000000f8a42f7223 */ /* 0x040fe2000000002f */
[----:B------:R-:W-:Y:S01]  /*9b60*/  F2FP.F16.F32.PACK_AB R42, R45, R44 ;  /* 0x0000002c2d2a723e */ /* 0x000fe200000000ff */
[C---:B------:R-:W-:Y:S01]  /*9b70*/  FFMA R48, R164.reuse, R182, R48 ;  /* 0x000000b6a4307223 */ /* 0x040fe20000000030 */
[C---:B------:R-:W-:Y:S01]  /*9b80*/  FFMA R49, R164.reuse, R183, R49 ;  /* 0x000000b7a4317223 */ /* 0x040fe20000000031 */
[C---:B------:R-:W-:Y:S01]  /*9b90*/  FFMA R50, R164.reuse, R184, R50 ;  /* 0x000000b8a4327223 */ /* 0x040fe20000000032 */
[----:B------:R-:W-:Y:S01]  /*9ba0*/  F2FP.F16.F32.PACK_AB R43, R47, R46 ;  /* 0x0000002e2f2b723e */ /* 0x000fe200000000ff */
[C---:B------:R-:W-:Y:S01]  /*9bb0*/  FFMA R51, R164.reuse, R185, R51 ;  /* 0x000000b9a4337223 */ /* 0x040fe20000000033 */
[C---:B------:R-:W-:Y:S01]  /*9bc0*/  FFMA R52, R164.reuse, R249, R52 ;  /* 0x000000f9a4347223 */ /* 0x040fe20000000034 */
[----:B------:R-:W-:Y:S01]  /*9bd0*/  F2FP.F16.F32.PACK_AB R48, R49, R48 ;  /* 0x000000303130723e */ /* 0x000fe200000000ff */
[C---:B------:R-:W-:Y:S01]  /*9be0*/  FFMA R53, R164.reuse, R250, R53 ;  /* 0x000000faa4357223 */ /* 0x040fe20000000035 */
[--C-:B------:R-:W-:Y:S01]  /*9bf0*/  HADD2.F32 R251, -RZ, R252.reuse.H0_H0 ;  /* 0x200000fcfffb7230 */ /* 0x100fe20000004100 */
[----:B------:R-:W-:Y:S01]  /*9c00*/  F2FP.F16.F32.PACK_AB R49, R51, R50 ;  /* 0x000000323331723e */ /* 0x000fe200000000ff */
[----:B------:R-:W-:Y:S02]  /*9c10*/  HADD2.F32 R252, -RZ, R252.H1_H1 ;  /* 0x300000fcfffc7230 */ /* 0x000fe40000004100 */
[----:B------:R-:W-:Y:S01]  /*9c20*/  F2FP.F16.F32.PACK_AB R50, R53, R52 ;  /* 0x000000343532723e */ /* 0x000fe200000000ff */
[C---:B------:R-:W-:Y:S02]  /*9c30*/  FFMA R54, R164.reuse, R251, R54 ;  /* 0x000000fba4367223 */ /* 0x040fe40000000036 */
[----:B------:R-:W-:Y:S05]  /*9c40*/  FFMA R55, R164, R252, R55 ;  /* 0x000000fca4377223 */ /* 0x000fea0000000037 */
[----:B------:R-:W-:Y:S01]  /*9c50*/  F2FP.F16.F32.PACK_AB R51, R55, R54 ;  /* 0x000000363733723e */ /* 0x000fe200000000ff */
[--C-:B---3--:R-:W-:Y:S02]  /*9c60*/  HADD2.F32 R25, -RZ, R16.reuse.H0_H0 ;  /* 0x20000010ff197230 */ /* 0x108fe40000004100 */
[----:B------:R-:W-:Y:S02]  /*9c70*/  HADD2.F32 R26, -RZ, R16.H1_H1 ;  /* 0x30000010ff1a7230 */ /* 0x000fe40000004100 */
[--C-:B----4-:R-:W-:Y:S01]  /*9c80*/  HADD2.F32 R16, -RZ, R18.reuse.H0_H0 ;  /* 0x20000012ff107230 */ /* 0x110fe20000004100 */
[----:B------:R-:W-:Y:S01]  /*9c90*/  MOV R216, R25 ;  /* 0x0000001900d87202 */ /* 0x000fe20000000f00 */
[----:B------:R-:W-:Y:S01]  /*9ca0*/  HADD2.F32 R18, -RZ, R18.H1_H1 ;  /* 0x30000012ff127230 */ /* 0x000fe20000004100 */
[----:B------:R-:W-:Y:S02]  /*9cb0*/  MOV R215, R26 ;  /* 0x0000001a00d77202 */ /* 0x000fe40000000f00 */
[----:B------:R-:W-:Y:S02]  /*9cc0*/  MOV R207, R16 ;  /* 0x0000001000cf7202 */ /* 0x000fe40000000f00 */
[----:B------:R-:W-:Y:S01]  /*9cd0*/  MOV R209, R18 ;  /* 0x0000001200d17202 */ /* 0x000fe20000000f00 */
[--C-:B-----5:R-:W-:Y:S01]  /*9ce0*/  HADD2.F32 R200, -RZ, R201.reuse.H0_H0 ;  /* 0x200000c9ffc87230 */ /* 0x120fe20000004100 */
[----:B------:R-:W-:Y:S01]  /*9cf0*/  MOV R214, R207 ;  /* 0x000000cf00d67202 */ /* 0x000fe20000000f00 */
[----:B------:R-:W1:Y:S01]  /*9d00*/  LDTM.x32 R4, tmem[UR4+0x80] ;  /* 0x00008004000479ee */ /* 0x000e6200082c0000 */
[----:B------:R-:W3:Y:S01]  /*9d10*/  LDL.LU R207, [R1+0x64] ;  /* 0x0000640001cf7983 */ /* 0x000ee20000300800 */
[----:B------:R-:W-:Y:S01]  /*9d20*/  NOP ;  /* 0x0000000000007918 */ /* 0x000fe20000000000 */
[----:B-1----:R1:W-:Y:S01]  /*9d30*/  SYNCS.ARRIVE.TRANS64.RED.A1T0 RZ, [R198+URZ], RZ ;  /* 0x000000ffc6ff79a7 */ /* 0x0023e200081004ff */
[----:B------:R-:W-:Y:S01]  /*9d40*/  MOV R213, R209 ;  /* 0x000000d100d57202 */ /* 0x000fe20000000f00 */
[----:B------:R-:W4:Y:S01]  /*9d50*/  LDL.LU R206, [R1+0x60] ;  /* 0x0000600001ce7983 */ /* 0x000f220000300800 */
[----:B------:R-:W-:Y:S01]  /*9d60*/  F2FP.F16.F32.PACK_AB R209, R132, R131 ;  /* 0x0000008384d1723e */ /* 0x000fe200000000ff */
[----:B------:R-:W-:Y:S01]  /*9d70*/  HADD2.F32 R201, -RZ, R201.H1_H1 ;  /* 0x300000c9ffc97230 */ /* 0x000fe20000004100 */
[----:B------:R-:W-:Y:S01]  /*9d80*/  F2FP.F16.F32.PACK_AB R132, R138, R137 ;  /* 0x000000898a84723e */ /* 0x000fe200000000ff */
[--C-:B--2---:R-:W-:Y:S01]  /*9d90*/  HADD2.F32 R202, -RZ, R203.reuse.H0_H0 ;  /* 0x200000cbffca7230 */ /* 0x104fe20000004100 */
[----:B------:R-:W-:Y:S01]  /*9da0*/  F2FP.F16.F32.PACK_AB R137, R148, R147 ;  /* 0x000000939489723e */ /* 0x000fe200000000ff */
[----:B------:R-:W-:Y:S01]  /*9db0*/  STS.128 [R153+0x400], R208 ;  /* 0x000400d099007388 */ /* 0x000fe20000000c00 */
[----:B------:R-:W-:Y:S01]  /*9dc0*/  F2FP.F16.F32.PACK_AB R138, R150, R149 ;  /* 0x00000095968a723e */ /* 0x000fe200000000ff */
[----:B------:R-:W-:Y:S01]  /*9dd0*/  HADD2.F32 R203, -RZ, R203.H1_H1 ;  /* 0x300000cbffcb7230 */ /* 0x000fe20000004100 */
[----:B------:R-:W-:Y:S01]  /*9de0*/  UMOV UR4, 0x400 ;  /* 0x0000040000047882 */ /* 0x000fe20000000000 */
[--C-:B------:R-:W-:Y:S01]  /*9df0*/  HADD2.F32 R204, -RZ, R205.reuse.H0_H0 ;  /* 0x200000cdffcc7230 */ /* 0x100fe20000004100 */
[----:B------:R-:W-:Y:S01]  /*9e00*/  ULEA UR4, UR44, UR4, 0x18 ;  /* 0x000000042c047291 */ /* 0x000fe2000f8ec0ff */
[----:B------:R-:W-:Y:S02]  /*9e10*/  HADD2.F32 R205, -RZ, R205.H1_H1 ;  /* 0x300000cdffcd7230 */ /* 0x000fe40000004100 */
[----:B------:R-:W-:Y:S01]  /*9e20*/  STS.128 [R212+0x10], R132 ;  /* 0x00001084d4007388 */ /* 0x000fe20000000c00 */
[C---:B------:R-:W-:Y:S01]  /*9e30*/  FMUL R0, R152.reuse, R4 ;  /* 0x0000000498007220 */ /* 0x040fe20000400000 */
[C---:B------:R-:W-:Y:S01]  /*9e40*/  FMUL R3, R152.reuse, R5 ;  /* 0x0000000598037220 */ /* 0x040fe20000400000 */
[C---:B------:R-:W-:Y:S01]  /*9e50*/  FMUL R6, R152.reuse, R6 ;  /* 0x0000000698067220 */ /* 0x040fe20000400000 */
[----:B------:R-:W-:Y:S01]  /*9e60*/  FMUL R7, R152, R7 ;  /* 0x0000000798077220 */ /* 0x000fe20000400000 */
[C---:B------:R-:W-:Y:S01]  /*9e70*/  FFMA R0, R164.reuse, R186, R0 ;  /* 0x000000baa4007223 */ /* 0x040fe20000000000 */
[C---:B------:R-:W-:Y:S01]  /*9e80*/  FFMA R3, R164.reuse, R187, R3 ;  /* 0x000000bba4037223 */ /* 0x040fe20000000003 */
[C---:B------:R-:W-:Y:S01]  /*9e90*/  FFMA R6, R164.reuse, R188, R6 ;  /* 0x000000bca4067223 */ /* 0x040fe20000000006 */
[----:B------:R-:W-:Y:S01]  /*9ea0*/  FFMA R7, R164, R189, R7 ;  /* 0x000000bda4077223 */ /* 0x000fe20000000007 */
        /* <DEDUP_REMOVED lines=18> */
[----:B------:R-:W-:Y:S01]  /*9fd0*/  F2FP.F16.F32.PACK_AB R8, R9, R8 ;  /* 0x000000080908723e */ /* 0x000fe200000000ff */
[----:B------:R-:W-:Y:S01]  /*9fe0*/  FMUL R18, R152, R18 ;  /* 0x0000001298127220 */ /* 0x000fe20000400000 */
[----:B------:R-:W-:Y:S01]  /*9ff0*/  F2FP.F16.F32.PACK_AB R9, R15, R14 ;  /* 0x0000000e0f09723e */ /* 0x000fe200000000ff */
        /* <DEDUP_REMOVED lines=13> */
[----:B------:R-:W-:Y:S01]  /*a0d0*/  FMUL R21, R152, R25 ;  /* 0x0000001998157220 */ /* 0x000fe20000400000 */
[----:B------:R-:W-:Y:S01]  /*a0e0*/  F2FP.F16.F32.PACK_AB R16, R17, R16 ;  /* 0x000000101110723e */ /* 0x000fe200000000ff */
[C---:B------:R-:W-:Y:S01]  /*a0f0*/  FFMA R23, R164.reuse, R197, R23 ;  /* 0x000000c5a4177223 */ /* 0x040fe20000000017 */
[C---:B------:R-:W-:Y:S01]  /*a100*/  FFMA R20, R164.reuse, R216, R20 ;  /* 0x000000d8a4147223 */ /* 0x040fe20000000014 */
[----:B------:R-:W-:Y:S01]  /*a110*/  FFMA R21, R164, R215, R21 ;  /* 0x000000d7a4157223 */ /* 0x000fe20000000015 */
[C---:B------:R-:W-:Y:S01]  /*a120*/  FMUL R26, R152.reuse, R26 ;  /* 0x0000001a981a7220 */ /* 0x040fe20000400000 */
[--C-:B-1----:R-:W-:Y:S01]  /*a130*/  HADD2.F32 R198, -RZ, R199.reuse.H0_H0 ;  /* 0x200000c7ffc67230 */ /* 0x102fe20000004100 */
[----:B------:R-:W-:Y:S01]  /*a140*/  F2FP.F16.F32.PACK_AB R17, R23, R22 ;  /* 0x000000161711723e */ /* 0x000fe200000000ff */
[----:B------:R-:W-:Y:S01]  /*a150*/  FMUL R27, R152, R27 ;  /* 0x0000001b981b7220 */ /* 0x000fe20000400000 */
[----:B------:R-:W-:Y:S01]  /*a160*/  FFMA R26, R164, R214, R26 ;  /* 0x000000d6a41a7223 */ /* 0x000fe2000000001a */
[----:B------:R-:W-:Y:S02]  /*a170*/  HADD2.F32 R199, -RZ, R199.H1_H1 ;  /* 0x300000c7ffc77230 */ /* 0x000fe40000004100 */
[----:B------:R-:W-:Y:S01]  /*a180*/  FMUL R24, R152, R28 ;  /* 0x0000001c98187220 */ /* 0x000fe20000400000 */
[----:B------:R-:W-:Y:S01]  /*a190*/  FFMA R27, R164, R213, R27 ;  /* 0x000000d5a41b7223 */ /* 0x000fe2000000001b */
[C---:B------:R-:W-:Y:S01]  /*a1a0*/  FMUL R25, R152.reuse, R29 ;  /* 0x0000001d98197220 */ /* 0x040fe20000400000 */
[----:B------:R-:W-:Y:S01]  /*a1b0*/  FMUL R30, R152, R30 ;  /* 0x0000001e981e7220 */ /* 0x000fe20000400000 */
[----:B------:R-:W-:Y:S01]  /*a1c0*/  FFMA R24, R164, R198, R24 ;  /* 0x000000c6a4187223 */ /* 0x000fe20000000018 */
[----:B------:R-:W-:Y:S01]  /*a1d0*/  FMUL R31, R152, R31 ;  /* 0x0000001f981f7220 */ /* 0x000fe20000400000 */
[C---:B------:R-:W-:Y:S01]  /*a1e0*/  FFMA R25, R164.reuse, R199, R25 ;  /* 0x000000c7a4197223 */ /* 0x040fe20000000019 */
[----:B------:R-:W-:Y:S01]  /*a1f0*/  FFMA R30, R164, R200, R30 ;  /* 0x000000c8a41e7223 */ /* 0x000fe2000000001e */
[----:B------:R-:W-:Y:S01]  /*a200*/  FMUL R28, R152, R32 ;  /* 0x00000020981c7220 */ /* 0x000fe20000400000 */
[----:B------:R-:W-:Y:S01]  /*a210*/  FFMA R31, R164, R201, R31 ;  /* 0x000000c9a41f7223 */ /* 0x000fe2000000001f */
[----:B------:R-:W-:Y:S01]  /*a220*/  FMUL R29, R152, R33 ;  /* 0x00000021981d7220 */ /* 0x000fe20000400000 */
[----:B------:R-:W-:Y:S01]  /*a230*/  F2FP.F16.F32.PACK_AB R24, R25, R24 ;  /* 0x000000181918723e */ /* 0x000fe200000000ff */
[----:B------:R-:W-:Y:S01]  /*a240*/  FFMA R28, R164, R202, R28 ;  /* 0x000000caa41c7223 */ /* 0x000fe2000000001c */
[----:B------:R-:W-:Y:S01]  /*a250*/  FMUL R34, R152, R34 ;  /* 0x0000002298227220 */ /* 0x000fe20000400000 */
[----:B------:R-:W-:Y:S01]  /*a260*/  F2FP.F16.F32.PACK_AB R25, R31, R30 ;  /* 0x0000001e1f19723e */ /* 0x000fe200000000ff */
[----:B------:R-:W-:Y:S01]  /*a270*/  FFMA R29, R164, R203, R29 ;  /* 0x000000cba41d7223 */ /* 0x000fe2000000001d */
[----:B------:R-:W-:Y:S01]  /*a280*/  FMUL R35, R152, R35 ;  /* 0x0000002398237220 */ /* 0x000fe20000400000 */
[C---:B------:R-:W-:Y:S03]  /*a290*/  FFMA R34, R164.reuse, R204, R34 ;  /* 0x000000cca4227223 */ /* 0x040fe60000000022 */
[----:B------:R-:W-:Y:S01]  /*a2a0*/  FFMA R35, R164, R205, R35 ;  /* 0x000000cda4237223 */ /* 0x000fe20000000023 */
[----:B---3--:R-:W-:Y:S08]  /*a2b0*/  STS.128 [R207+0x20], R136 ;  /* 0x00002088cf007388 */ /* 0x008ff00000000c00 */
[----:B----4-:R-:W-:Y:S08]  /*a2c0*/  STS.128 [R206+0x30], R120 ;  /* 0x00003078ce007388 */ /* 0x010ff00000000c00 */
[----:B------:R-:W-:Y:S08]  /*a2d0*/  STS.128 [R153+0x2400], R88 ;  /* 0x0024005899007388 */ /* 0x000ff00000000c00 */
[----:B------:R-:W-:Y:S08]  /*a2e0*/  STS.128 [R212+0x2010], R96 ;  /* 0x00201060d4007388 */ /* 0x000ff00000000c00 */
[----:B------:R-:W-:Y:S08]  /*a2f0*/  STS.128 [R207+0x2020], R104 ;  /* 0x00202068cf007388 */ /* 0x000ff00000000c00 */
[----:B------:R-:W-:Y:S08]  /*a300*/  STS.128 [R206+0x2030], R112 ;  /* 0x00203070ce007388 */ /* 0x000ff00000000c00 */
[----:B------:R-:W-:Y:S08]  /*a310*/  STS.128 [R153+0x4400], R92 ;  /* 0x0044005c99007388 */ /* 0x000ff00000000c00 */
[----:B------:R-:W-:Y:S08]  /*a320*/  STS.128 [R212+0x4010], R100 ;  /* 0x00401064d4007388 */ /* 0x000ff00000000c00 */
[----:B------:R1:W-:Y:S08]  /*a330*/  STS.128 [R207+0x4020], R56 ;  /* 0x00402038cf007388 */ /* 0x0003f00000000c00 */
[----:B------:R2:W-:Y:S01]  /*a340*/  STS.128 [R206+0x4030], R60 ;  /* 0x0040303cce007388 */ /* 0x0005e20000000c00 */
[----:B-1----:R-:W-:Y:S02]  /*a350*/  F2FP.F16.F32.PACK_AB R56, R78, R77 ;  /* 0x0000004d4e38723e */ /* 0x002fe400000000ff */
[----:B------:R-:W-:Y:S02]  /*a360*/  F2FP.F16.F32.PACK_AB R57, R80, R79 ;  /* 0x0000004f5039723e */ /* 0x000fe400000000ff */
[----:B------:R-:W-:Y:S02]  /*a370*/  F2FP.F16.F32.PACK_AB R58, R82, R81 ;  /* 0x00000051523a723e */ /* 0x000fe400000000ff */
[----:B------:R-:W-:Y:S02]  /*a380*/  F2FP.F16.F32.PACK_AB R59, R84, R83 ;  /* 0x00000053543b723e */ /* 0x000fe400000000ff */
[----:B--2---:R-:W-:Y:S02]  /*a390*/  F2FP.F16.F32.PACK_AB R60, R86, R85 ;  /* 0x00000055563c723e */ /* 0x004fe400000000ff */
[----:B------:R-:W-:Y:S01]  /*a3a0*/  F2FP.F16.F32.PACK_AB R61, R130, R87 ;  /* 0x00000057823d723e */ /* 0x000fe200000000ff */
[----:B------:R1:W-:Y:S01]  /*a3b0*/  STS.128 [R153+0x6400], R56 ;  /* 0x0064003899007388 */ /* 0x0003e20000000c00 */
[----:B------:R-:W-:Y:S02]  /*a3c0*/  F2FP.F16.F32.PACK_AB R62, R37, R36 ;  /* 0x00000024253e723e */ /* 0x000fe400000000ff */
[----:B------:R-:W-:Y:S02]  /*a3d0*/  F2FP.F16.F32.PACK_AB R63, R39, R38 ;  /* 0x00000026273f723e */ /* 0x000fe400000000ff */
[----:B------:R-:W-:Y:S02]  /*a3e0*/  F2FP.F16.F32.PACK_AB R36, R3, R0 ;  /* 0x000000000324723e */ /* 0x000fe400000000ff */
        /* <DEDUP_REMOVED lines=11> */
[----:B------:R1:W-:Y:S08]  /*a4a0*/  STS.128 [R206+0x6030], R48 ;  /* 0x00603030ce007388 */ /* 0x0003f00000000c00 */
[----:B------:R1:W-:Y:S08]  /*a4b0*/  STS.128 [R153+0x8400], R36 ;  /* 0x0084002499007388 */ /* 0x0003f00000000c00 */
[----:B------:R1:W-:Y:S08]  /*a4c0*/  STS.128 [R212+0x8010], R8 ;  /* 0x00801008d4007388 */ /* 0x0003f00000000c00 */
[----:B------:R1:W-:Y:S08]  /*a4d0*/  STS.128 [R207+0x8020], R16 ;  /* 0x00802010cf007388 */ /* 0x0003f00000000c00 */
[----:B------:R1:W-:Y:S01]  /*a4e0*/  STS.128 [R206+0x8030], R24 ;  /* 0x00803018ce007388 */ /* 0x0003e20000000c00 */
[----:B------:R-:W-:Y:S01]  /*a4f0*/  @!PT LDS RZ, [RZ] ;  /* 0x00000000fffff984 */ /* 0x000fe20000000800 */
[----:B------:R-:W-:Y:S01]  /*a500*/  @!PT LDS RZ, [RZ] ;  /* 0x00000000fffff984 */ /* 0x000fe20000000800 */
[----:B------:R-:W-:Y:S01]  /*a510*/  @!PT LDS RZ, [RZ] ;  /* 0x00000000fffff984 */ /* 0x000fe20000000800 */
[----:B------:R-:W-:Y:S01]  /*a520*/  @!PT LDS RZ, [RZ] ;  /* 0x00000000fffff984 */ /* 0x000fe20000000800 */
[----:B------:R2:W-:Y:S07]  /*a530*/  MEMBAR.ALL.CTA ;  /* 0x0000000000007992 */ /* 0x0005ee0000008000 */
[----:B--2---:R-:W2:Y:S02]  /*a540*/  FENCE.VIEW.ASYNC.S ;  /* 0x00000000000073c6 */ /* 0x004ea40000000000 */
[----:B--2---:R-:W-:Y:S06]  /*a550*/  BAR.SYNC.DEFER_BLOCKING 0x1, 0x80 ;  /* 0x0042000000007b1d */ /* 0x004fec0000010000 */
[----:B------:R-:W-:Y:S05]  /*a560*/  @P1 BRA `(.L_x_133) ;  /* 0x0000000000781947 */ /* 0x000fea0003800000 */
[----:B------:R-:W2:Y:S01]  /*a570*/  LDCU.64 UR6, c[0x0][0x348] ;  /* 0x00006900ff0677ac */ /* 0x000ea20008000a00 */
[----:B------:R-:W-:Y:S02]  /*a580*/  UIMAD UR5, UR45, 0xa000, UR4 ;  /* 0x0000a0002d0578a4 */ /* 0x000fe4000f8e0204 */
[----:B------:R-:W-:Y:S02]  /*a590*/  UIMAD UR9, UR48, 0xa0, URZ ;  /* 0x000000a0300978a4 */ /* 0x000fe4000f8e02ff */
[----:B------:R-:W-:Y:S02]  /*a5a0*/  USHF.L.U32 UR10, UR47, 0x7, URZ ;  /* 0x000000072f0a7899 */ /* 0x000fe400080006ff */
[----:B------:R-:W-:Y:S01]  /*a5b0*/  UIADD3 UR8, UPT, UPT, UR5, 0x400, URZ ;  /* 0x0000040005087890 */ /* 0x000fe2000fffe0ff */
[----:B------:R-:W-:Y:S01]  /*a5c0*/  UMOV UR11, UR36 ;  /* 0x00000024000b7c82 */ /* 0x000fe20008000000 */
[----:B------:R-:W-:Y:S02]  /*a5d0*/  UIADD3 UR29, UPT, UPT, UR9, 0x20, URZ ;  /* 0x00000020091d7890 */ /* 0x000fe4000fffe0ff */
[----:B------:R-:W-:Y:S01]  /*a5e0*/  UIADD3 UR28, UPT, UPT, UR5, 0x2400, URZ ;  /* 0x00002400051c7890 */ /* 0x000fe2000fffe0ff */
[----:B------:R-:W-:Y:S01]  /*a5f0*/  UMOV UR31, UR36 ;  /* 0x00000024001f7c82 */ /* 0x000fe20008000000 */
[----:B--2---:R-:W-:Y:S01]  /*a600*/  UIADD3 UR6, UP0, UPT, UR6, 0x680, URZ ;  /* 0x0000068006067890 */ /* 0x004fe2000ff1e0ff */
[----:B------:R-:W-:Y:S01]  /*a610*/  UMOV UR30, UR10 ;  /* 0x0000000a001e7c82 */ /* 0x000fe20008000000 */
[----:B------:R-:W-:Y:S02]  /*a620*/  UIADD3 UR25, UPT, UPT, UR9, 0x40, URZ ;  /* 0x0000004009197890 */ /* 0x000fe4000fffe0ff */
[----:B------:R-:W-:Y:S02]  /*a630*/  UIADD3.X UR7, UPT, UPT, URZ, UR7, URZ, UP0, !UPT ;  /* 0x00000007ff077290 */ /* 0x000fe400087fe4ff */
[----:B------:R-:W-:Y:S01]  /*a640*/  UIADD3 UR24, UPT, UPT, UR5, 0x4400, URZ ;  /* 0x0000440005187890 */ /* 0x000fe2000fffe0ff */
[----:B------:R-:W-:Y:S01]  /*a650*/  UMOV UR27, UR36 ;  /* 0x00000024001b7c82 */ /* 0x000fe20008000000 */
[----:B------:R-:W-:Y:S01]  /*a660*/  UMOV UR26, UR10 ;  /* 0x0000000a001a7c82 */ /* 0x000fe20008000000 */
[----:B------:R-:W-:Y:S02]  /*a670*/  UIADD3 UR21, UPT, UPT, UR9, 0x60, URZ ;  /* 0x0000006009157890 */ /* 0x000fe4000fffe0ff */
[----:B------:R-:W-:Y:S02]  /*a680*/  UIADD3 UR20, UPT, UPT, UR5, 0x6400, URZ ;  /* 0x0000640005147890 */ /* 0x000fe4000fffe0ff */
[----:B------:R2:W-:Y:S01]  /*a690*/  UTMASTG.3D [UR8], [UR6] ;  /* 0x00000008060073b5 */ /* 0x0005e20008010000 */
[----:B------:R-:W-:Y:S01]  /*a6a0*/  UMOV UR23, UR36 ;  /* 0x0000002400177c82 */ /* 0x000fe20008000000 */
[----:B------:R-:W-:Y:S01]  /*a6b0*/  UMOV UR22, UR10 ;  /* 0x0000000a00167c82 */ /* 0x000fe20008000000 */
[----:B------:R-:W-:Y:S02]  /*a6c0*/  UIADD3 UR17, UPT, UPT, UR9, 0x80, URZ ;  /* 0x0000008009117890 */ /* 0x000fe4000fffe0ff */
[----:B------:R-:W-:Y:S01]  /*a6d0*/  UIADD3 UR16, UPT, UPT, UR5, 0x8400, URZ ;  /* 0x0000840005107890 */ /* 0x000fe2000fffe0ff */
[----:B------:R-:W-:Y:S01]  /*a6e0*/  UMOV UR19, UR36 ;  /* 0x0000002400137c82 */ /* 0x000fe20008000000 */
[----:B------:R2:W-:Y:S01]  /*a6f0*/  UTMASTG.3D [UR28], [UR6] ;  /* 0x0000001c060073b5 */ /* 0x0005e20008010000 */
[----:B------:R-:W-:Y:S01]  /*a700*/  UMOV UR18, UR10 ;  /* 0x0000000a00127c82 */ /* 0x000fe20008000000 */
[----:B------:R2:W-:Y:S01]  /*a710*/  UTMASTG.3D [UR24], [UR6] ;  /* 0x00000018060073b5 */ /* 0x0005e20008010000 */
[----:B------:R2:W-:Y:S04]  /*a720*/  UTMASTG.3D [UR20], [UR6] ;  /* 0x00000014060073b5 */ /* 0x0005e80008010000 */
[----:B------:R2:W-:Y:S02]  /*a730*/  UTMASTG.3D [UR16], [UR6] ;  /* 0x00000010060073b5 */ /* 0x0005e40008010000 */
[----:B--2---:R0:W-:Y:S02]  /*a740*/  UTMACMDFLUSH ;  /* 0x00000000000079b7 */ /* 0x0041e40000000000 */
.L_x_133:
[----:B------:R-:W-:Y:S05]  /*a750*/  BSYNC.RECONVERGENT B0 ;  /* 0x0000000000007941 */ /* 0x000fea0003800200 */
.L_x_132:
[----:B------:R-:W-:Y:S04]  /*a760*/  BSSY.RECONVERGENT B0, `(.L_x_134) ;  /* 0x0000003000007945 */ /* 0x000fe80003800200 */
[----:B------:R-:W-:Y:S05]  /*a770*/  @P0 BRA `(.L_x_135) ;  /* 0x0000000000040947 */ /* 0x000fea0003800000 */
[----:B------:R-:W-:Y:S04]  /*a780*/  DEPBAR.LE SB0, 0x0 ;  /* 0x000080000000791a */ /* 0x000fe80000000000 */
.L_x_135:
[----:B------:R-:W-:Y:S05]  /*a790*/  BSYNC.RECONVERGENT B0 ;  /* 0x0000000000007941 */ /* 0x000fea0003800200 */
.L_x_134:
[----:B------:R-:W-:Y:S01]  /*a7a0*/  BAR.SYNC.DEFER_BLOCKING 0x1, 0x80 ;  /* 0x0042000000007b1d */ /* 0x000fe20000010000 */
[----:B------:R-:W-:Y:S04]  /*a7b0*/  UIADD3 UR51, UPT, UPT, UR51, 0x1, URZ ;  /* 0x0000000133337890 */ /* 0x000fe8000fffe0ff */
[----:B------:R-:W-:Y:S09]  /*a7c0*/  UISETP.NE.AND UP0, UPT, UR51, URZ, UPT ;  /* 0x000000ff3300728c */ /* 0x000ff2000bf05270 */
[----:B------:R-:W-:Y:S05]  /*a7d0*/  BRA.U !UP0, `(.L_x_136) ;  /* 0x0000000108307547 */ /* 0x000fea000b800000 */
[----:B------:R-:W2:Y:S01]  /*a7e0*/  LDL.LU R0, [R1+0x5c] ;  /* 0x00005c0001007983 */ /* 0x000ea20000300800 */
[----:B------:R-:W3:Y:S01]  /*a7f0*/  S2R R3, SR_CgaCtaId ;  /* 0x0000000000037919 */ /* 0x000ee20000008800 */
[----:B--2---:R-:W-:Y:S01]  /*a800*/  ISETP.NE.AND P0, PT, R0, RZ, PT ;  /* 0x000000ff0000720c */ /* 0x004fe20003f05270 */
[----:B------:R-:W-:Y:S11]  /*a810*/  IMAD.U32 R0, RZ, RZ, UR50 ;  /* 0x00000032ff007e24 */ /* 0x000ff6000f8e00ff */
[----:B------:R-:W-:Y:S01]  /*a820*/  @!UPT UIADD3 URZ, UPT, UPT, URZ, URZ, URZ ;  /* 0x000000fffffff290 */ /* 0x000fe2000fffe0ff */
[----:B------:R-:W-:Y:S01]  /*a830*/  @P0 LEA R0, R0, UR4, 0x3 ;  /* 0x0000000400000c11 */ /* 0x000fe2000f8e18ff */
[----:B------:R-:W-:Y:S04]  /*a840*/  UIADD3 UR4, UPT, UPT, UR50, 0x1, URZ ;  /* 0x0000000132047890 */ /* 0x000fe8000fffe0ff */
[----:B------:R-:W-:Y:S01]  /*a850*/  @P0 VIADD R0, R0, 0x170 ;  /* 0x0000017000000836 */ /* 0x000fe20000000000 */
[----:B------:R-:W-:Y:S04]  /*a860*/  UISETP.NE.AND UP0, UPT, UR4, 0x2, UPT ;  /* 0x000000020400788c */ /* 0x000fe8000bf05270 */
[----:B---3--:R-:W-:Y:S01]  /*a870*/  @P0 PRMT R0, R3, 0x654, R0 ;  /* 0x0000065403000816 */ /* 0x008fe20000000000 */
[----:B------:R-:W-:Y:S03]  /*a880*/  USEL UR50, UR4, URZ, UP0 ;  /* 0x000000ff04327287 */ /* 0x000fe60008000000 */
[----:B------:R2:W-:Y:S09]  /*a890*/  @P0 SYNCS.ARRIVE.TRANS64.RED.A1T0 RZ, [R0+URZ], RZ ;  /* 0x000000ff00ff09a7 */ /* 0x0005f200081004ff */
.L_x_136:
[----:B------:R-:W-:Y:S02]  /*a8a0*/  UISETP.NE.AND UP3, UPT, UR55, URZ, UPT ;  /* 0x000000ff3700728c */ /* 0x000fe4000bf65270 */
[----:B------:R-:W-:Y:S02]  /*a8b0*/  UISETP.NE.AND UP0, UPT, UR49, 0x2, UPT ;  /* 0x000000023100788c */ /* 0x000fe4000bf05270 */
[----:B------:R-:W-:Y:S02]  /*a8c0*/  UISETP.NE.AND UP1, UPT, UR12, 0x3, UPT ;  /* 0x000000030c00788c */ /* 0x000fe4000bf25270 */
[----:B------:R-:W-:Y:S02]  /*a8d0*/  UISETP.NE.AND UP2, UPT, UR13, 0x2, UPT ;  /* 0x000000020d00788c */ /* 0x000fe4000bf45270 */
[----:B------:R-:W-:Y:S02]  /*a8e0*/  USEL UR6, URZ, 0x1, UP0 ;  /* 0x00000001ff067887 */ /* 0x000fe40008000000 */
[----:B------:R-:W-:Y:S02]  /*a8f0*/  USEL UR5, URZ, 0x1, UP1 ;  /* 0x00000001ff057887 */ /* 0x000fe40008800000 */
[----:B------:R-:W-:Y:S02]  /*a900*/  USEL UR4, URZ, 0x1, UP2 ;  /* 0x00000001ff047887 */ /* 0x000fe40009000000 */
[----:B------:R-:W-:Y:S02]  /*a910*/  UIADD3 UR48, UPT, UPT, UR37, UR62, URZ ;  /* 0x0000003e25307290 */ /* 0x000fe4000fffe0ff */
[----:B------:R-:W-:Y:S02]  /*a920*/  UIADD3 UR47, UPT, UPT, UR38, UR61, URZ ;  /* 0x0000003d262f7290 */ /* 0x000fe4000fffe0ff */
[----:B------:R-:W-:Y:S02]  /*a930*/  USEL UR18, UR49, URZ, UP0 ;  /* 0x000000ff31127287 */ /* 0x000fe40008000000 */
[----:B------:R-:W-:Y:S02]  /*a940*/  USEL UR46, UR12, URZ, UP1 ;  /* 0x000000ff0c2e7287 */ /* 0x000fe40008800000 */
[----:B------:R-:W-:Y:S02]  /*a950*/  USEL UR45, UR13, URZ, UP2 ;  /* 0x000000ff0d2d7287 */ /* 0x000fe40009000000 */
[----:B------:R-:W-:Y:S02]  /*a960*/  ULOP3.LUT UR52, UR52, UR6, URZ, 0x3c, !UPT ;  /* 0x0000000634347292 */ /* 0x000fe4000f8e3cff */
[----:B------:R-:W-:Y:S02]  /*a970*/  ULOP3.LUT UR53, UR53, UR5, URZ, 0x3c, !UPT ;  /* 0x0000000535357292 */ /* 0x000fe4000f8e3cff */
[----:B------:R-:W-:Y:S01]  /*a980*/  ULOP3.LUT UR54, UR54, UR4, URZ, 0x3c, !UPT ;  /* 0x0000000436367292 */ /* 0x000fe2000f8e3cff */
[----:B------:R-:W-:Y:S01]  /*a990*/  UMOV UR36, UR60 ;  /* 0x0000003c00247c82 */ /* 0x000fe20008000000 */
[----:B------:R-:W-:Y:S10]  /*a9a0*/  BRA.U UP3, `(.L_x_137) ;  /* 0xffffffb503147547 */ /* 0x000ff4000b83ffff */
[----:B------:R-:W-:-:S09]  /*a9b0*/  UISETP.NE.AND UP0, UPT, UR63, URZ, UPT ;  /* 0x000000ff3f00728c */ /* 0x000fd2000bf05270 */
[----:B------:R-:W-:Y:S05]  /*a9c0*/  BRA.U !UP0, `(.L_x_138) ;  /* 0x00000001084c7547 */ /* 0x000fea000b800000 */
[----:B------:R-:W3:Y:S02]  /*a9d0*/  LDCU.64 UR4, c[0x0][0x890] ;  /* 0x00011200ff0477ac */ /* 0x000ee40008000a00 */
[----:B---3--:R-:W-:-:S04]  /*a9e0*/  UISETP.NE.U32.AND UP0, UPT, UR4, URZ, UPT ;  /* 0x000000ff0400728c */ /* 0x008fc8000bf05070 */
[----:B------:R-:W-:-:S09]  /*a9f0*/  UISETP.NE.AND.EX UP0, UPT, UR5, URZ, UPT, UP0 ;  /* 0x000000ff0500728c */ /* 0x000fd2000bf05300 */
[----:B------:R-:W-:Y:S05]  /*aa00*/  BRA.U UP0, `(.L_x_139) ;  /* 0x00000001000c7547 */ /* 0x000fea000b800000 */
[----:B------:R-:W-:-:S13]  /*aa10*/  FSETP.NEU.AND P0, PT, R164, RZ, PT ;  /* 0x000000ffa400720b */ /* 0x000fda0003f0d000 */
[----:B------:R-:W-:Y:S05]  /*aa20*/  @!P0 EXIT ;  /* 0x000000000000894d */ /* 0x000fea0003800000 */
[----:B------:R-:W-:Y:S05]  /*aa30*/  BRA `(.L_x_138) ;  /* 0x0000000000307947 */ /* 0x000fea0003800000 */
.L_x_139:
[----:B--2---:R-:W2:Y:S01]  /*aa40*/  LDL.LU R0, [R1+0x50] ;  /* 0x0000500001007983 */ /* 0x004ea20000300800 */
[----:B------:R-:W-:Y:S01]  /*aa50*/  BSSY.RECONVERGENT B0, `(.L_x_138) ;  /* 0x000000a000007945 */ /* 0x000fe20003800200 */
[----:B--2---:R-:W-:-:S13]  /*aa60*/  LOP3.LUT P0, RZ, R0, 0xff, RZ, 0xc0, !PT ;  /* 0x000000ff00ff7812 */ /* 0x004fda000780c0ff */
[----:B------:R-:W-:Y:S05]  /*aa70*/  @P0 BRA `(.L_x_140) ;  /* 0x0000000000140947 */ /* 0x000fea0003800000 */
[----:B------:R-:W2:Y:S02]  /*aa80*/  LDCU.64 UR4, c[0x0][0x888] ;  /* 0x00011100ff0477ac */ /* 0x000ea40008000a00 */
[----:B--2---:R-:W-:-:S04]  /*aa90*/  ISETP.NE.U32.AND P0, PT, RZ, UR4, PT ;  /* 0x00000004ff007c0c */ /* 0x004fc8000bf05070 */
[----:B------:R-:W-:-:S13]  /*aaa0*/  ISETP.NE.AND.EX P0, PT, RZ, UR5, PT, P0 ;  /* 0x00000005ff007c0c */ /* 0x000fda000bf05300 */
[----:B------:R-:W-:Y:S05]  /*aab0*/  @!P0 EXIT ;  /* 0x000000000000894d */ /* 0x000fea0003800000 */
[----:B------:R-:W-:Y:S05]  /*aac0*/  BRA `(.L_x_141) ;  /* 0x0000000000087947 */ /* 0x000fea0003800000 */
.L_x_140:
[----:B------:R-:W-:-:S13]  /*aad0*/  FSETP.NEU.AND P0, PT, R164, RZ, PT ;  /* 0x000000ffa400720b */ /* 0x000fda0003f0d000 */
[----:B------:R-:W-:Y:S05]  /*aae0*/  @!P0 EXIT ;  /* 0x000000000000894d */ /* 0x000fea0003800000 */
.L_x_141:
[----:B------:R-:W-:Y:S05]  /*aaf0*/  BSYNC.RECONVERGENT B0 ;  /* 0x0000000000007941 */ /* 0x000fea0003800200 */
.L_x_138:
[----:B------:R-:W-:-:S04]  /*ab00*/  DEPBAR.LE SB0, 0x0 ;  /* 0x000080000000791a */ /* 0x000fc80000000000 */
[----:B------:R-:W-:Y:S05]  /*ab10*/  EXIT ;  /* 0x000000000000794d */ /* 0x000fea0003800000 */
.L_x_25:
[----:B--2---:R2:W3:Y:S02]  /*ab20*/  SYNCS.PHASECHK.TRANS64.TRYWAIT P0, [R0+URZ+0x1f0], R2 ;  /* 0x0001f002000075a7 */ /* 0x0044e400080011ff */
[----:B---3--:R-:W-:Y:S05]  /*ab30*/  @!P0 NANOSLEEP.SYNCS 0x989680 ;  /* 0x009896800000895d */ /* 0x008fea0003900000 */
[----:B------:R-:W3:Y:S02]  /*ab40*/  @!P0 SYNCS.PHASECHK.TRANS64 P0, [R0+URZ+0x1f0], R2 ;  /* 0x0001f002000085a7 */ /* 0x000ee400080010ff */
[----:B---3--:R-:W-:Y:S05]  /*ab50*/  @!P0 BRA `(.L_x_25) ;  /* 0xfffffffc00f08947 */ /* 0x008fea000383ffff */
[----:B------:R-:W-:Y:S05]  /*ab60*/  BRA `(.L_x_142) ;  /* 0xffffff6c00f07947 */ /* 0x000fea000383ffff */
.L_x_28:
[----:B-1----:R-:W-:Y:S07]  /*ab70*/  MOV R0, UR33 ;  /* 0x0000002100007c02 */ /* 0x002fee0008000f00 */
.L_x_143:
[----:B-1----:R1:W2:Y:S02]  /*ab80*/  SYNCS.PHASECHK.TRANS64.TRYWAIT P0, [R0+URZ+0xb0], R3 ;  /* 0x0000b003000075a7 */ /* 0x0022a400080011ff */
[----:B--2---:R-:W-:Y:S05]  /*ab90*/  @!P0 NANOSLEEP.SYNCS 0x989680 ;  /* 0x009896800000895d */ /* 0x004fea0003900000 */
[----:B------:R-:W2:Y:S02]  /*aba0*/  @!P0 SYNCS.PHASECHK.TRANS64 P0, [R0+URZ+0xb0], R3 ;  /* 0x0000b003000085a7 */ /* 0x000ea400080010ff */
[----:B--2---:R-:W-:Y:S05]  /*abb0*/  @!P0 BRA `(.L_x_143) ;  /* 0xfffffffc00f08947 */ /* 0x004fea000383ffff */
[----:B------:R-:W-:Y:S05]  /*abc0*/  BRA `(.L_x_27) ;  /* 0xffffff70004c7947 */ /* 0x000fea000383ffff */
.L_x_35:
[----:B-1----:R-:W-:Y:S07]  /*abd0*/  MOV R0, UR17 ;  /* 0x0000001100007c02 */ /* 0x002fee0008000f00 */
.L_x_144:
[----:B-1----:R1:W2:Y:S02]  /*abe0*/  SYNCS.PHASECHK.TRANS64.TRYWAIT P0, [R0+URZ+0xb0], R3 ;  /* 0x0000b003000075a7 */ /* 0x0022a400080011ff */
[----:B--2---:R-:W-:Y:S05]  /*abf0*/  @!P0 NANOSLEEP.SYNCS 0x989680 ;  /* 0x009896800000895d */ /* 0x004fea0003900000 */
[----:B------:R-:W2:Y:S02]  /*ac00*/  @!P0 SYNCS.PHASECHK.TRANS64 P0, [R0+URZ+0xb0], R3 ;  /* 0x0000b003000085a7 */ /* 0x000ea400080010ff */
[----:B--2---:R-:W-:Y:S05]  /*ac10*/  @!P0 BRA `(.L_x_144) ;  /* 0xfffffffc00f08947 */ /* 0x004fea000383ffff */
[----:B------:R-:W-:Y:S05]  /*ac20*/  BRA `(.L_x_34) ;  /* 0xffffff7400087947 */ /* 0x000fea000383ffff */
.L_x_40:
[----:B-1----:R1:W2:Y:S02]  /*ac30*/  SYNCS.PHASECHK.TRANS64.TRYWAIT P0, [R3+URZ+0x190], R0 ;  /* 0x00019000030075a7 */ /* 0x0022a400080011ff */
[----:B--2---:R-:W-:Y:S05]  /*ac40*/  @!P0 NANOSLEEP.SYNCS 0x989680 ;  /* 0x009896800000895d */ /* 0x004fea0003900000 */
[----:B------:R-:W2:Y:S02]  /*ac50*/  @!P0 SYNCS.PHASECHK.TRANS64 P0, [R3+URZ+0x190], R0 ;  /* 0x00019000030085a7 */ /* 0x000ea400080010ff */
[----:B--2---:R-:W-:Y:S05]  /*ac60*/  @!P0 BRA `(.L_x_40) ;  /* 0xfffffffc00f08947 */ /* 0x004fea000383ffff */
[----:B------:R-:W-:Y:S05]  /*ac70*/  BRA `(.L_x_145) ;  /* 0xffffff7400ac7947 */ /* 0x000fea000383ffff */
.L_x_44:
[----:B------:R-:W-:-:S07]  /*ac80*/  MOV R0, UR4 ;  /* 0x0000000400007c02 */ /* 0x000fce0008000f00 */
.L_x_146:
[----:B-1----:R1:W2:Y:S02]  /*ac90*/  SYNCS.PHASECHK.TRANS64.TRYWAIT P0, [R0+URZ], R2 ;  /* 0x00000002000075a7 */ /* 0x0022a400080011ff */
[----:B--2---:R-:W-:Y:S05]  /*aca0*/  @!P0 NANOSLEEP.SYNCS 0x989680 ;  /* 0x009896800000895d */ /* 0x004fea0003900000 */
[----:B------:R-:W2:Y:S02]  /*acb0*/  @!P0 SYNCS.PHASECHK.TRANS64 P0, [R0+URZ], R2 ;  /* 0x00000002000085a7 */ /* 0x000ea400080010ff */
[----:B--2---:R-:W-:Y:S05]  /*acc0*/  @!P0 BRA `(.L_x_146) ;  /* 0xfffffffc00f08947 */ /* 0x004fea000383ffff */
[----:B------:R-:W-:Y:S05]  /*acd0*/  BRA `(.L_x_147) ;  /* 0xffffff7c00507947 */ /* 0x000fea000383ffff */
.L_x_45:
[----:B------:R-:W-:-:S07]  /*ace0*/  MOV R0, UR5 ;  /* 0x0000000500007c02 */ /* 0x000fce0008000f00 */
.L_x_148:
[----:B-1----:R1:W2:Y:S02]  /*acf0*/  SYNCS.PHASECHK.TRANS64.TRYWAIT P0, [R0+URZ], R3 ;  /* 0x00000003000075a7 */ /* 0x0022a400080011ff */
[----:B--2---:R-:W-:Y:S05]  /*ad00*/  @!P0 NANOSLEEP.SYNCS 0x989680 ;  /* 0x009896800000895d */ /* 0x004fea0003900000 */
[----:B------:R-:W2:Y:S02]  /*ad10*/  @!P0 SYNCS.PHASECHK.TRANS64 P0, [R0+URZ], R3 ;  /* 0x00000003000085a7 */ /* 0x000ea400080010ff */
[----:B--2---:R-:W-:Y:S05]  /*ad20*/  @!P0 BRA `(.L_x_148) ;  /* 0xfffffffc00f08947 */ /* 0x004fea000383ffff */
[----:B------:R-:W-:Y:S05]  /*ad30*/  BRA `(.L_x_149) ;  /* 0xffffff7c005c7947 */ /* 0x000fea000383ffff */
.L_x_46:
[----:B------:R-:W-:-:S07]  /*ad40*/  MOV R0, UR5 ;  /* 0x0000000500007c02 */ /* 0x000fce0008000f00 */
.L_x_150:
[----:B-1----:R1:W2:Y:S02]  /*ad50*/  SYNCS.PHASECHK.TRANS64.TRYWAIT P0, [R0+URZ], R3 ;  /* 0x00000003000075a7 */ /* 0x0022a400080011ff */
[----:B--2---:R-:W-:Y:S05]  /*ad60*/  @!P0 NANOSLEEP.SYNCS 0x989680 ;  /* 0x009896800000895d */ /* 0x004fea0003900000 */
[----:B------:R-:W2:Y:S02]  /*ad70*/  @!P0 SYNCS.PHASECHK.TRANS64 P0, [R0+URZ], R3 ;  /* 0x00000003000085a7 */ /* 0x000ea400080010ff */
[----:B--2---:R-:W-:Y:S05]  /*ad80*/  @!P0 BRA `(.L_x_150) ;  /* 0xfffffffc00f08947 */ /* 0x004fea000383ffff */
[----:B------:R-:W-:Y:S05]  /*ad90*/  BRA `(.L_x_151) ;  /* 0xffffff7c00687947 */ /* 0x000fea000383ffff */
.L_x_47:
[----:B------:R-:W-:-:S07]  /*ada0*/  MOV R0, UR5 ;  /* 0x0000000500007c02 */ /* 0x000fce0008000f00 */
.L_x_152:
[----:B-1----:R1:W2:Y:S02]  /*adb0*/  SYNCS.PHASECHK.TRANS64.TRYWAIT P0, [R0+URZ], R3 ;  /* 0x00000003000075a7 */ /* 0x0022a400080011ff */
[----:B--2---:R-:W-:Y:S05]  /*adc0*/  @!P0 NANOSLEEP.SYNCS 0x989680 ;  /* 0x009896800000895d */ /* 0x004fea0003900000 */
[----:B------:R-:W2:Y:S02]  /*add0*/  @!P0 SYNCS.PHASECHK.TRANS64 P0, [R0+URZ], R3 ;  /* 0x00000003000085a7 */ /* 0x000ea400080010ff */
[----:B--2---:R-:W-:Y:S05]  /*ade0*/  @!P0 BRA `(.L_x_152) ;  /* 0xfffffffc00f08947 */ /* 0x004fea000383ffff */
[----:B------:R-:W-:Y:S05]  /*adf0*/  BRA `(.L_x_153) ;  /* 0xffffff7c00747947 */ /* 0x000fea000383ffff */
.L_x_48:
[----:B------:R-:W-:-:S07]  /*ae00*/  MOV R0, UR5 ;  /* 0x0000000500007c02 */ /* 0x000fce0008000f00 */
.L_x_154:
[----:B-1----:R1:W2:Y:S02]  /*ae10*/  SYNCS.PHASECHK.TRANS64.TRYWAIT P0, [R0+URZ], R3 ;  /* 0x00000003000075a7 */ /* 0x0022a400080011ff */
[----:B--2---:R-:W-:Y:S05]  /*ae20*/  @!P0 NANOSLEEP.SYNCS 0x989680 ;  /* 0x009896800000895d */ /* 0x004fea0003900000 */
[----:B------:R-:W2:Y:S02]  /*ae30*/  @!P0 SYNCS.PHASECHK.TRANS64 P0, [R0+URZ], R3 ;  /* 0x00000003000085a7 */ /* 0x000ea400080010ff */
[----:B--2---:R-:W-:Y:S05]  /*ae40*/  @!P0 BRA `(.L_x_154) ;  /* 0xfffffffc00f08947 */ /* 0x004fea000383ffff */
[----:B------:R-:W-:Y:S05]  /*ae50*/  BRA `(.L_x_155) ;  /* 0xffffff7c00807947 */ /* 0x000fea000383ffff */
.L_x_49:
[----:B------:R-:W-:-:S07]  /*ae60*/  MOV R0, UR5 ;  /* 0x0000000500007c02 */ /* 0x000fce0008000f00 */
.L_x_156:
[----:B-1----:R1:W2:Y:S02]  /*ae70*/  SYNCS.PHASECHK.TRANS64.TRYWAIT P0, [R0+URZ], R3 ;  /* 0x00000003000075a7 */ /* 0x0022a400080011ff */
[----:B--2---:R-:W-:Y:S05]  /*ae80*/  @!P0 NANOSLEEP.SYNCS 0x989680 ;  /* 0x009896800000895d */ /* 0x004fea0003900000 */
[----:B------:R-:W2:Y:S02]  /*ae90*/  @!P0 SYNCS.PHASECHK.TRANS64 P0, [R0+URZ], R3 ;  /* 0x00000003000085a7 */ /* 0x000ea400080010ff */
[----:B--2---:R-:W-:Y:S05]  /*aea0*/  @!P0 BRA `(.L_x_156) ;  /* 0xfffffffc00f08947 */ /* 0x004fea000383ffff */
[----:B------:R-:W-:Y:S05]  /*aeb0*/  BRA `(.L_x_157) ;  /* 0xffffff7c008c7947 */ /* 0x000fea000383ffff */
.L_x_50:
[----:B------:R-:W-:-:S07]  /*aec0*/  MOV R0, UR5 ;  /* 0x0000000500007c02 */ /* 0x000fce0008000f00 */
.L_x_158:
[----:B-1----:R1:W2:Y:S02]  /*aed0*/  SYNCS.PHASECHK.TRANS64.TRYWAIT P0, [R0+URZ], R3 ;  /* 0x00000003000075a7 */ /* 0x0022a400080011ff */
[----:B--2---:R-:W-:Y:S05]  /*aee0*/  @!P0 NANOSLEEP.SYNCS 0x989680 ;  /* 0x009896800000895d */ /* 0x004fea0003900000 */
[----:B------:R-:W2:Y:S02]  /*aef0*/  @!P0 SYNCS.PHASECHK.TRANS64 P0, [R0+URZ], R3 ;  /* 0x00000003000085a7 */ /* 0x000ea400080010ff */
[----:B--2---:R-:W-:Y:S05]  /*af00*/  @!P0 BRA `(.L_x_158) ;  /* 0xfffffffc00f08947 */ /* 0x004fea000383ffff */
[----:B------:R-:W-:Y:S05]  /*af10*/  BRA `(.L_x_159) ;  /* 0xffffff7c00987947 */ /* 0x000fea000383ffff */
.L_x_51:
[----:B------:R-:W-:-:S07]  /*af20*/  MOV R0, UR5 ;  /* 0x0000000500007c02 */ /* 0x000fce0008000f00 */
.L_x_160:
[----:B-1----:R1:W2:Y:S02]  /*af30*/  SYNCS.PHASECHK.TRANS64.TRYWAIT P0, [R0+URZ], R3 ;  /* 0x00000003000075a7 */ /* 0x0022a400080011ff */
[----:B--2---:R-:W-:Y:S05]  /*af40*/  @!P0 NANOSLEEP.SYNCS 0x989680 ;  /* 0x009896800000895d */ /* 0x004fea0003900000 */
[----:B------:R-:W2:Y:S02]  /*af50*/  @!P0 SYNCS.PHASECHK.TRANS64 P0, [R0+URZ], R3 ;  /* 0x00000003000085a7 */ /* 0x000ea400080010ff */
[----:B--2---:R-:W-:Y:S05]  /*af60*/  @!P0 BRA `(.L_x_160) ;  /* 0xfffffffc00f08947 */ /* 0x004fea000383ffff */
[----:B------:R-:W-:Y:S05]  /*af70*/  BRA `(.L_x_161) ;  /* 0xffffff7c00a47947 */ /* 0x000fea000383ffff */
.L_x_52:
[----:B------:R-:W-:-:S07]  /*af80*/  MOV R0, UR5 ;  /* 0x0000000500007c02 */ /* 0x000fce0008000f00 */
.L_x_162:
[----:B-1----:R1:W2:Y:S02]  /*af90*/  SYNCS.PHASECHK.TRANS64.TRYWAIT P0, [R0+URZ], R3 ;  /* 0x00000003000075a7 */ /* 0x0022a400080011ff */
[----:B--2---:R-:W-:Y:S05]  /*afa0*/  @!P0 NANOSLEEP.SYNCS 0x989680 ;  /* 0x009896800000895d */ /* 0x004fea0003900000 */
[----:B------:R-:W2:Y:S02]  /*afb0*/  @!P0 SYNCS.PHASECHK.TRANS64 P0, [R0+URZ], R3 ;  /* 0x00000003000085a7 */ /* 0x000ea400080010ff */
[----:B--2---:R-:W-:Y:S05]  /*afc0*/  @!P0 BRA `(.L_x_162) ;  /* 0xfffffffc00f08947 */ /* 0x004fea000383ffff */
[----:B------:R-:W-:Y:S05]  /*afd0*/  BRA `(.L_x_163) ;  /* 0xffffff7c00b07947 */ /* 0x000fea000383ffff */
.L_x_53:
[----:B------:R-:W-:-:S07]  /*afe0*/  MOV R0, UR5 ;  /* 0x0000000500007c02 */ /* 0x000fce0008000f00 */
.L_x_164:
[----:B-1----:R1:W2:Y:S02]  /*aff0*/  SYNCS.PHASECHK.TRANS64.TRYWAIT P0, [R0+URZ], R3 ;  /* 0x00000003000075a7 */ /* 0x0022a400080011ff */
[----:B--2---:R-:W-:Y:S05]  /*b000*/  @!P0 NANOSLEEP.SYNCS 0x989680 ;  /* 0x009896800000895d */ /* 0x004fea0003900000 */
[----:B------:R-:W2:Y:S02]  /*b010*/  @!P0 SYNCS.PHASECHK.TRANS64 P0, [R0+URZ], R3 ;  /* 0x00000003000085a7 */ /* 0x000ea400080010ff */
[----:B--2---:R-:W-:Y:S05]  /*b020*/  @!P0 BRA `(.L_x_164) ;  /* 0xfffffffc00f08947 */ /* 0x004fea000383ffff */
[----:B------:R-:W-:Y:S05]  /*b030*/  BRA `(.L_x_165) ;  /* 0xffffff7c00bc7947 */ /* 0x000fea000383ffff */
.L_x_54:
[----:B------:R-:W-:-:S07]  /*b040*/  MOV R0, UR5 ;  /* 0x0000000500007c02 */ /* 0x000fce0008000f00 */
.L_x_166:
[----:B-1----:R1:W2:Y:S02]  /*b050*/  SYNCS.PHASECHK.TRANS64.TRYWAIT P0, [R0+URZ], R3 ;  /* 0x00000003000075a7 */ /* 0x0022a400080011ff */
[----:B--2---:R-:W-:Y:S05]  /*b060*/  @!P0 NANOSLEEP.SYNCS 0x989680 ;  /* 0x009896800000895d */ /* 0x004fea0003900000 */
[----:B------:R-:W2:Y:S02]  /*b070*/  @!P0 SYNCS.PHASECHK.TRANS64 P0, [R0+URZ], R3 ;  /* 0x00000003000085a7 */ /* 0x000ea400080010ff */
[----:B--2---:R-:W-:Y:S05]  /*b080*/  @!P0 BRA `(.L_x_166) ;  /* 0xfffffffc00f08947 */ /* 0x004fea000383ffff */
[----:B------:R-:W-:Y:S05]  /*b090*/  BRA `(.L_x_167) ;  /* 0xffffff7c00c87947 */ /* 0x000fea000383ffff */
.L_x_55:
[----:B------:R-:W-:-:S07]  /*b0a0*/  MOV R0, UR5 ;  /* 0x0000000500007c02 */ /* 0x000fce0008000f00 */
.L_x_168:
[----:B-1----:R1:W2:Y:S02]  /*b0b0*/  SYNCS.PHASECHK.TRANS64.TRYWAIT P0, [R0+URZ], R3 ;  /* 0x00000003000075a7 */ /* 0x0022a400080011ff */
[----:B--2---:R-:W-:Y:S05]  /*b0c0*/  @!P0 NANOSLEEP.SYNCS 0x989680 ;  /* 0x009896800000895d */ /* 0x004fea0003900000 */
[----:B------:R-:W2:Y:S02]  /*b0d0*/  @!P0 SYNCS.PHASECHK.TRANS64 P0, [R0+URZ], R3 ;  /* 0x00000003000085a7 */ /* 0x000ea400080010ff */
[----:B--2---:R-:W-:Y:S05]  /*b0e0*/  @!P0 BRA `(.L_x_168) ;  /* 0xfffffffc00f08947 */ /* 0x004fea000383ffff */
[----:B------:R-:W-:Y:S05]  /*b0f0*/  BRA `(.L_x_169) ;  /* 0xffffff7c00d47947 */ /* 0x000fea000383ffff */
.L_x_56:
[----:B------:R-:W-:-:S07]  /*b100*/  MOV R0, UR5 ;  /* 0x0000000500007c02 */ /* 0x000fce0008000f00 */
.L_x_170:
[----:B-1----:R1:W2:Y:S02]  /*b110*/  SYNCS.PHASECHK.TRANS64.TRYWAIT P0, [R0+URZ], R3 ;  /* 0x00000003000075a7 */ /* 0x0022a400080011ff */
[----:B--2---:R-:W-:Y:S05]  /*b120*/  @!P0 NANOSLEEP.SYNCS 0x989680 ;  /* 0x009896800000895d */ /* 0x004fea0003900000 */
[----:B------:R-:W2:Y:S02]  /*b130*/  @!P0 SYNCS.PHASECHK.TRANS64 P0, [R0+URZ], R3 ;  /* 0x00000003000085a7 */ /* 0x000ea400080010ff */
[----:B--2---:R-:W-:Y:S05]  /*b140*/  @!P0 BRA `(.L_x_170) ;  /* 0xfffffffc00f08947 */ /* 0x004fea000383ffff */
[----:B------:R-:W-:Y:S05]  /*b150*/  BRA `(.L_x_171) ;  /* 0xffffff7c00e07947 */ /* 0x000fea000383ffff */
.L_x_57:
[----:B------:R-:W-:-:S07]  /*b160*/  MOV R0, UR5 ;  /* 0x0000000500007c02 */ /* 0x000fce0008000f00 */
.L_x_172:
[----:B-1----:R1:W2:Y:S02]  /*b170*/  SYNCS.PHASECHK.TRANS64.TRYWAIT P0, [R0+URZ], R3 ;  /* 0x00000003000075a7 */ /* 0x0022a400080011ff */
[----:B--2---:R-:W-:Y:S05]  /*b180*/  @!P0 NANOSLEEP.SYNCS 0x989680 ;  /* 0x009896800000895d */ /* 0x004fea0003900000 */
[----:B------:R-:W2:Y:S02]  /*b190*/  @!P0 SYNCS.PHASECHK.TRANS64 P0, [R0+URZ], R3 ;  /* 0x00000003000085a7 */ /* 0x000ea400080010ff */
[----:B--2---:R-:W-:Y:S05]  /*b1a0*/  @!P0 BRA `(.L_x_172) ;  /* 0xfffffffc00f08947 */ /* 0x004fea000383ffff */
[----:B------:R-:W-:Y:S05]  /*b1b0*/  BRA `(.L_x_173) ;  /* 0xffffff7c00ec7947 */ /* 0x000fea000383ffff */
.L_x_58:
[----:B------:R-:W-:-:S07]  /*b1c0*/  MOV R0, UR5 ;  /* 0x0000000500007c02 */ /* 0x000fce0008000f00 */
.L_x_174:
[----:B-1----:R1:W2:Y:S02]  /*b1d0*/  SYNCS.PHASECHK.TRANS64.TRYWAIT P0, [R0+URZ], R3 ;  /* 0x00000003000075a7 */ /* 0x0022a400080011ff */
[----:B--2---:R-:W-:Y:S05]  /*b1e0*/  @!P0 NANOSLEEP.SYNCS 0x989680 ;  /* 0x009896800000895d */ /* 0x004fea0003900000 */
[----:B------:R-:W2:Y:S02]  /*b1f0*/  @!P0 SYNCS.PHASECHK.TRANS64 P0, [R0+URZ], R3 ;  /* 0x00000003000085a7 */ /* 0x000ea400080010ff */
[----:B--2---:R-:W-:Y:S05]  /*b200*/  @!P0 BRA `(.L_x_174) ;  /* 0xfffffffc00f08947 */ /* 0x004fea000383ffff */
[----:B------:R-:W-:Y:S05]  /*b210*/  BRA `(.L_x_175) ;  /* 0xffffff7c00f87947 */ /* 0x000fea000383ffff */
.L_x_59:
[----:B------:R-:W-:-:S07]  /*b220*/  MOV R0, UR5 ;  /* 0x0000000500007c02 */ /* 0x000fce0008000f00 */
.L_x_176:
[----:B-1----:R1:W2:Y:S02]  /*b230*/  SYNCS.PHASECHK.TRANS64.TRYWAIT P0, [R0+URZ], R3 ;  /* 0x00000003000075a7 */ /* 0x0022a400080011ff */
[----:B--2---:R-:W-:Y:S05]  /*b240*/  @!P0 NANOSLEEP.SYNCS 0x989680 ;  /* 0x009896800000895d */ /* 0x004fea0003900000 */
[----:B------:R-:W2:Y:S02]  /*b250*/  @!P0 SYNCS.PHASECHK.TRANS64 P0, [R0+URZ], R3 ;  /* 0x00000003000085a7 */ /* 0x000ea400080010ff */
[----:B--2---:R-:W-:Y:S05]  /*b260*/  @!P0 BRA `(.L_x_176) ;  /* 0xfffffffc00f08947 */ /* 0x004fea000383ffff */
[----:B------:R-:W-:Y:S05]  /*b270*/  BRA `(.L_x_177) ;  /* 0xffffff8000047947 */ /* 0x000fea000383ffff */
.L_x_60:
[----:B------:R-:W-:-:S07]  /*b280*/  MOV R0, UR5 ;  /* 0x0000000500007c02 */ /* 0x000fce0008000f00 */
.L_x_178:
[----:B-1----:R1:W2:Y:S02]  /*b290*/  SYNCS.PHASECHK.TRANS64.TRYWAIT P0, [R0+URZ], R3 ;  /* 0x00000003000075a7 */ /* 0x0022a400080011ff */
[----:B--2---:R-:W-:Y:S05]  /*b2a0*/  @!P0 NANOSLEEP.SYNCS 0x989680 ;  /* 0x009896800000895d */ /* 0x004fea0003900000 */
[----:B------:R-:W2:Y:S02]  /*b2b0*/  @!P0 SYNCS.PHASECHK.TRANS64 P0, [R0+URZ], R3 ;  /* 0x00000003000085a7 */ /* 0x000ea400080010ff */
[----:B--2---:R-:W-:Y:S05]  /*b2c0*/  @!P0 BRA `(.L_x_178) ;  /* 0xfffffffc00f08947 */ /* 0x004fea000383ffff */
[----:B------:R-:W-:Y:S05]  /*b2d0*/  BRA `(.L_x_179) ;  /* 0xffffff8000107947 */ /* 0x000fea000383ffff */
.L_x_61:
[----:B------:R-:W-:-:S07]  /*b2e0*/  MOV R0, UR5 ;  /* 0x0000000500007c02 */ /* 0x000fce0008000f00 */
.L_x_180:
[----:B-1----:R1:W2:Y:S02]  /*b2f0*/  SYNCS.PHASECHK.TRANS64.TRYWAIT P0, [R0+URZ], R3 ;  /* 0x00000003000075a7 */ /* 0x0022a400080011ff */
[----:B--2---:R-:W-:Y:S05]  /*b300*/  @!P0 NANOSLEEP.SYNCS 0x989680 ;  /* 0x009896800000895d */ /* 0x004fea0003900000 */
[----:B------:R-:W2:Y:S02]  /*b310*/  @!P0 SYNCS.PHASECHK.TRANS64 P0, [R0+URZ], R3 ;  /* 0x00000003000085a7 */ /* 0x000ea400080010ff */
[----:B--2---:R-:W-:Y:S05]  /*b320*/  @!P0 BRA `(.L_x_180) ;  /* 0xfffffffc00f08947 */ /* 0x004fea000383ffff */
[----:B------:R-:W-:Y:S05]  /*b330*/  BRA `(.L_x_181) ;  /* 0xffffff80001c7947 */ /* 0x000fea000383ffff */
.L_x_62:
[----:B------:R-:W-:-:S07]  /*b340*/  MOV R0, UR5 ;  /* 0x0000000500007c02 */ /* 0x000fce0008000f00 */
.L_x_182:
[----:B-1----:R1:W2:Y:S02]  /*b350*/  SYNCS.PHASECHK.TRANS64.TRYWAIT P0, [R0+URZ], R3 ;  /* 0x00000003000075a7 */ /* 0x0022a400080011ff */
[----:B--2---:R-:W-:Y:S05]  /*b360*/  @!P0 NANOSLEEP.SYNCS 0x989680 ;  /* 0x009896800000895d */ /* 0x004fea0003900000 */
[----:B------:R-:W2:Y:S02]  /*b370*/  @!P0 SYNCS.PHASECHK.TRANS64 P0, [R0+URZ], R3 ;  /* 0x00000003000085a7 */ /* 0x000ea400080010ff */
[----:B--2---:R-:W-:Y:S05]  /*b380*/  @!P0 BRA `(.L_x_182) ;  /* 0xfffffffc00f08947 */ /* 0x004fea000383ffff */
[----:B------:R-:W-:Y:S05]  /*b390*/  BRA `(.L_x_183) ;  /* 0xffffff8000287947 */ /* 0x000fea000383ffff */
.L_x_63:
[----:B------:R-:W-:-:S07]  /*b3a0*/  MOV R0, UR5 ;  /* 0x0000000500007c02 */ /* 0x000fce0008000f00 */
.L_x_184:
[----:B-1----:R1:W2:Y:S02]  /*b3b0*/  SYNCS.PHASECHK.TRANS64.TRYWAIT P0, [R0+URZ], R3 ;  /* 0x00000003000075a7 */ /* 0x0022a400080011ff */
[----:B--2---:R-:W-:Y:S05]  /*b3c0*/  @!P0 NANOSLEEP.SYNCS 0x989680 ;  /* 0x009896800000895d */ /* 0x004fea0003900000 */
[----:B------:R-:W2:Y:S02]  /*b3d0*/  @!P0 SYNCS.PHASECHK.TRANS64 P0, [R0+URZ], R3 ;  /* 0x00000003000085a7 */ /* 0x000ea400080010ff */
[----:B--2---:R-:W-:Y:S05]  /*b3e0*/  @!P0 BRA `(.L_x_184) ;  /* 0xfffffffc00f08947 */ /* 0x004fea000383ffff */
[----:B------:R-:W-:Y:S05]  /*b3f0*/  BRA `(.L_x_185) ;  /* 0xffffff8000347947 */ /* 0x000fea000383ffff */
.L_x_64:
[----:B------:R-:W-:-:S07]  /*b400*/  MOV R0, UR5 ;  /* 0x0000000500007c02 */ /* 0x000fce0008000f00 */
.L_x_186:
[----:B-1----:R1:W2:Y:S02]  /*b410*/  SYNCS.PHASECHK.TRANS64.TRYWAIT P0, [R0+URZ], R3 ;  /* 0x00000003000075a7 */ /* 0x0022a400080011ff */
[----:B--2---:R-:W-:Y:S05]  /*b420*/  @!P0 NANOSLEEP.SYNCS 0x989680 ;  /* 0x009896800000895d */ /* 0x004fea0003900000 */
[----:B------:R-:W2:Y:S02]  /*b430*/  @!P0 SYNCS.PHASECHK.TRANS64 P0, [R0+URZ], R3 ;  /* 0x00000003000085a7 */ /* 0x000ea400080010ff */
[----:B--2---:R-:W-:Y:S05]  /*b440*/  @!P0 BRA `(.L_x_186) ;  /* 0xfffffffc00f08947 */ /* 0x004fea000383ffff */
[----:B------:R-:W-:Y:S05]  /*b450*/  BRA `(.L_x_187) ;  /* 0xffffff8000407947 */ /* 0x000fea000383ffff */
.L_x_67:
[----:B-1----:R1:W2:Y:S02]  /*b460*/  SYNCS.PHASECHK.TRANS64.TRYWAIT P0, [R2+URZ+0x1e0], R4 ;  /* 0x0001e004020075a7 */ /* 0x0022a400080011ff */
[----:B--2---:R-:W-:Y:S05]  /*b470*/  @!P0 NANOSLEEP.SYNCS 0x989680 ;  /* 0x009896800000895d */ /* 0x004fea0003900000 */
[----:B------:R-:W2:Y:S02]  /*b480*/  @!P0 SYNCS.PHASECHK.TRANS64 P0, [R2+URZ+0x1e0], R4 ;  /* 0x0001e004020085a7 */ /* 0x000ea400080010ff */
[----:B--2---:R-:W-:Y:S05]  /*b490*/  @!P0 BRA `(.L_x_67) ;  /* 0xfffffffc00f08947 */ /* 0x004fea000383ffff */
[----:B------:R-:W-:Y:S05]  /*b4a0*/  BRA `(.L_x_188) ;  /* 0xffffff80009c7947 */ /* 0x000fea000383ffff */
.L_x_68:
[----:B------:R-:W-:-:S07]  /*b4b0*/  MOV R2, UR4 ;  /* 0x0000000400027c02 */ /* 0x000fce0008000f00 */
.L_x_189:
[----:B-1----:R1:W2:Y:S02]  /*b4c0*/  SYNCS.PHASECHK.TRANS64.TRYWAIT P0, [R2+URZ+0x1a0], R5 ;  /* 0x0001a005020075a7 */ /* 0x0022a400080011ff */
[----:B--2---:R-:W-:Y:S05]  /*b4d0*/  @!P0 NANOSLEEP.SYNCS 0x989680 ;  /* 0x009896800000895d */ /* 0x004fea0003900000 */
[----:B------:R-:W2:Y:S02]  /*b4e0*/  @!P0 SYNCS.PHASECHK.TRANS64 P0, [R2+URZ+0x1a0], R5 ;  /* 0x0001a005020085a7 */ /* 0x000ea400080010ff */
[----:B--2---:R-:W-:Y:S05]  /*b4f0*/  @!P0 BRA `(.L_x_189) ;  /* 0xfffffffc00f08947 */ /* 0x004fea000383ffff */
[----:B------:R-:W-:Y:S05]  /*b500*/  BRA `(.L_x_190) ;  /* 0xffffff8000ac7947 */ /* 0x000fea000383ffff */
.L_x_69:
[----:B-1----:R1:W2:Y:S02]  /*b510*/  SYNCS.PHASECHK.TRANS64.TRYWAIT P1, [R2+URZ+0x190], R4 ;  /* 0x00019004020075a7 */ /* 0x0022a400080211ff */
[----:B--2---:R-:W-:Y:S05]  /*b520*/  @!P1 NANOSLEEP.SYNCS 0x989680 ;  /* 0x009896800000995d */ /* 0x004fea0003900000 */
[----:B------:R-:W2:Y:S02]  /*b530*/  @!P1 SYNCS.PHASECHK.TRANS64 P1, [R2+URZ+0x190], R4 ;  /* 0x00019004020095a7 */ /* 0x000ea400080210ff */
[----:B--2---:R-:W-:Y:S05]  /*b540*/  @!P1 BRA `(.L_x_69) ;  /* 0xfffffffc00f09947 */ /* 0x004fea000383ffff */
[----:B------:R-:W-:Y:S05]  /*b550*/  BRA `(.L_x_191) ;  /* 0xffffff8000dc7947 */ /* 0x000fea000383ffff */
.L_x_72:
[----:B------:R-:W-:-:S07]  /*b560*/  MOV R0, UR4 ;  /* 0x0000000400007c02 */ /* 0x000fce0008000f00 */
.L_x_192:
[----:B-1----:R1:W2:Y:S02]  /*b570*/  SYNCS.PHASECHK.TRANS64.TRYWAIT P0, [R0+URZ+0x1a0], R2 ;  /* 0x0001a002000075a7 */ /* 0x0022a400080011ff */
[----:B--2---:R-:W-:Y:S05]  /*b580*/  @!P0 NANOSLEEP.SYNCS 0x989680 ;  /* 0x009896800000895d */ /* 0x004fea0003900000 */
[----:B------:R-:W2:Y:S02]  /*b590*/  @!P0 SYNCS.PHASECHK.TRANS64 P0, [R0+URZ+0x1a0], R2 ;  /* 0x0001a002000085a7 */ /* 0x000ea400080010ff */
[----:B--2---:R-:W-:Y:S05]  /*b5a0*/  @!P0 BRA `(.L_x_192) ;  /* 0xfffffffc00f08947 */ /* 0x004fea000383ffff */
[----:B------:R-:W-:Y:S05]  /*b5b0*/  BRA `(.L_x_71) ;  /* 0xffffff8400307947 */ /* 0x000fea000383ffff */
.L_x_81:
[----:B-1----:R-:W-:-:S04]  /*b5c0*/  MOV R5, UR5 ;  /* 0x0000000500057c02 */ /* 0x002fc80008000f00 */
[----:B------:R1:W2:Y:S03]  /*b5d0*/  SYNCS.PHASECHK.TRANS64.TRYWAIT P0, [R5+URZ+0x8], R6 ;  /* 0x00000806050075a7 */ /* 0x0002a600080011ff */
[----:B--2---:R-:W-:Y:S05]  /*b5e0*/  @!P0 NANOSLEEP.SYNCS 0x989680 ;  /* 0x009896800000895d */ /* 0x004fea0003900000 */
[----:B------:R-:W2:Y:S02]  /*b5f0*/  @!P0 SYNCS.PHASECHK.TRANS64 P0, [R5+URZ+0x8], R6 ;  /* 0x00000806050085a7 */ /* 0x000ea400080010ff */
[----:B--2---:R-:W-:Y:S05]  /*b600*/  @!P0 BRA `(.L_x_81) ;  /* 0xfffffffc00ec8947 */ /* 0x004fea000383ffff */
[----:B------:R-:W-:Y:S05]  /*b610*/  BRA `(.L_x_80) ;  /* 0xffffff8400e47947 */ /* 0x000fea000383ffff */
.L_x_83:
[----:B------:R-:W-:Y:S01]  /*b620*/  BSSY B0, `(.L_x_193) ;  /* 0x0000006000007945 */ /* 0x000fe20003800000 */
[----:B------:R-:W-:-:S07]  /*b630*/  MOV R15, 0xffffffff ;  /* 0xffffffff000f7802 */ /* 0x000fce0000000f00 */
[----:B-1---5:R-:W-:Y:S05]  /*b640*/  WARPSYNC.COLLECTIVE R15, `(.L_x_194) ;  /* 0x000000000f0c7348 */ /* 0x022fea0003c00000 */
[----:B------:R-:W-:Y:S02]  /*b650*/  ELECT P6, UR79, PT ;  /* 0x00000000004f782f */ /* 0x000fe400038c0000 */
[----:B------:R-:W-:Y:S01]  /*b660*/  MOV R14, UR79 ;  /* 0x0000004f000e7c02 */ /* 0x000fe20008000f00 */
[----:B-1---5:R-:W-:Y:S10]  /*b670*/  ENDCOLLECTIVE ;  /* 0x000000000000791b */ /* 0x022ff40003800000 */
.L_x_194:
[----:B------:R-:W-:Y:S05]  /*b680*/  BSYNC B0 ;  /* 0x0000000000007941 */ /* 0x000fea0003800000 */
.L_x_193:
[----:B------:R-:W-:Y:S05]  /*b690*/  BRA `(.L_x_195) ;  /* 0xffffff8800147947 */ /* 0x000fea000383ffff */
.L_x_85:
[----:B-1----:R-:W-:-:S04]  /*b6a0*/  MOV R0, UR5 ;  /* 0x0000000500007c02 */ /* 0x002fc80008000f00 */
[----:B------:R1:W2:Y:S03]  /*b6b0*/  SYNCS.PHASECHK.TRANS64.TRYWAIT P0, [R0+URZ+0x8], R4 ;  /* 0x00000804000075a7 */ /* 0x0002a600080011ff */
[----:B--2---:R-:W-:Y:S05]  /*b6c0*/  @!P0 NANOSLEEP.SYNCS 0x989680 ;  /* 0x009896800000895d */ /* 0x004fea0003900000 */
[----:B------:R-:W2:Y:S02]  /*b6d0*/  @!P0 SYNCS.PHASECHK.TRANS64 P0, [R0+URZ+0x8], R4 ;  /* 0x00000804000085a7 */ /* 0x000ea400080010ff */
[----:B--2---:R-:W-:Y:S05]  /*b6e0*/  @!P0 BRA `(.L_x_85) ;  /* 0xfffffffc00ec8947 */ /* 0x004fea000383ffff */
[----:B------:R-:W-:Y:S05]  /*b6f0*/  BRA `(.L_x_84) ;  /* 0xffffff8800187947 */ /* 0x000fea000383ffff */
.L_x_86:
[----:B-1----:R1:W2:Y:S02]  /*b700*/  SYNCS.PHASECHK.TRANS64.TRYWAIT P0, [R0+URZ+0x190], R3 ;  /* 0x00019003000075a7 */ /* 0x0022a400080011ff */
[----:B--2---:R-:W-:Y:S05]  /*b710*/  @!P0 NANOSLEEP.SYNCS 0x989680 ;  /* 0x009896800000895d */ /* 0x004fea0003900000 */
[----:B------:R-:W2:Y:S02]  /*b720*/  @!P0 SYNCS.PHASECHK.TRANS64 P0, [R0+URZ+0x190], R3 ;  /* 0x00019003000085a7 */ /* 0x000ea400080010ff */
[----:B--2---:R-:W-:Y:S05]  /*b730*/  @!P0 BRA `(.L_x_86) ;  /* 0xfffffffc00f08947 */ /* 0x004fea000383ffff */
[----:B------:R-:W-:Y:S05]  /*b740*/  BRA `(.L_x_196) ;  /* 0xffffff8800ec7947 */ /* 0x000fea000383ffff */
.L_x_88:
[----:B------:R-:W-:-:S07]  /*b750*/  MOV R0, UR19 ;  /* 0x0000001300007c02 */ /* 0x000fce0008000f00 */
.L_x_197:
[----:B-1----:R1:W3:Y:S02]  /*b760*/  SYNCS.PHASECHK.TRANS64.TRYWAIT P0, [R0+URZ+0x1c8], R3 ;  /* 0x0001c803000075a7 */ /* 0x0022e400080011ff */
[----:B---3--:R-:W-:Y:S05]  /*b770*/  @!P0 NANOSLEEP.SYNCS 0x989680 ;  /* 0x009896800000895d */ /* 0x008fea0003900000 */
[----:B------:R-:W3:Y:S02]  /*b780*/  @!P0 SYNCS.PHASECHK.TRANS64 P0, [R0+URZ+0x1c8], R3 ;  /* 0x0001c803000085a7 */ /* 0x000ee400080010ff */
[----:B---3--:R-:W-:Y:S05]  /*b790*/  @!P0 BRA `(.L_x_197) ;  /* 0xfffffffc00f08947 */ /* 0x008fea000383ffff */
[----:B------:R-:W-:Y:S05]  /*b7a0*/  BRA `(.L_x_198) ;  /* 0xffffff8c00307947 */ /* 0x000fea000383ffff */
.L_x_91:
[----:B------:R-:W-:Y:S07]  /*b7b0*/  MOV R0, UR7 ;  /* 0x0000000700007c02 */ /* 0x000fee0008000f00 */
.L_x_199:
[----:B-1----:R1:W3:Y:S02]  /*b7c0*/  SYNCS.PHASECHK.TRANS64.TRYWAIT P0, [R0+URZ], R3 ;  /* 0x00000003000075a7 */ /* 0x0022e400080011ff */
[----:B---3--:R-:W-:Y:S05]  /*b7d0*/  @!P0 NANOSLEEP.SYNCS 0x989680 ;  /* 0x009896800000895d */ /* 0x008fea0003900000 */
[----:B------:R-:W3:Y:S02]  /*b7e0*/  @!P0 SYNCS.PHASECHK.TRANS64 P0, [R0+URZ], R3 ;  /* 0x00000003000085a7 */ /* 0x000ee400080010ff */
[----:B---3--:R-:W-:Y:S05]  /*b7f0*/  @!P0 BRA `(.L_x_199) ;  /* 0xfffffffc00f08947 */ /* 0x008fea000383ffff */
[----:B------:R-:W-:Y:S05]  /*b800*/  BRA `(.L_x_90) ;  /* 0xffffff8c00487947 */ /* 0x000fea000383ffff */
.L_x_95:
[----:B-1----:R-:W-:-:S07]  /*b810*/  MOV R0, UR4 ;  /* 0x0000000400007c02 */ /* 0x002fce0008000f00 */
.L_x_200:
[----:B-1----:R1:W2:Y:S02]  /*b820*/  SYNCS.PHASECHK.TRANS64.TRYWAIT P0, [R0+URZ], R2 ;  /* 0x00000002000075a7 */ /* 0x0022a400080011ff */
[----:B--2---:R-:W-:Y:S05]  /*b830*/  @!P0 NANOSLEEP.SYNCS 0x989680 ;  /* 0x009896800000895d */ /* 0x004fea0003900000 */
[----:B------:R-:W2:Y:S02]  /*b840*/  @!P0 SYNCS.PHASECHK.TRANS64 P0, [R0+URZ], R2 ;  /* 0x00000002000085a7 */ /* 0x000ea400080010ff */
[----:B--2---:R-:W-:Y:S05]  /*b850*/  @!P0 BRA `(.L_x_200) ;  /* 0xfffffffc00f08947 */ /* 0x004fea000383ffff */
[----:B------:R-:W-:Y:S05]  /*b860*/  BRA `(.L_x_201) ;  /* 0xffffff9000047947 */ /* 0x000fea000383ffff */
.L_x_96:
[----:B------:R-:W-:-:S07]  /*b870*/  MOV R0, UR5 ;  /* 0x0000000500007c02 */ /* 0x000fce0008000f00 */
.L_x_202:
[----:B-1----:R1:W2:Y:S02]  /*b880*/  SYNCS.PHASECHK.TRANS64.TRYWAIT P0, [R0+URZ], R2 ;  /* 0x00000002000075a7 */ /* 0x0022a400080011ff */
[----:B--2---:R-:W-:Y:S05]  /*b890*/  @!P0 NANOSLEEP.SYNCS 0x989680 ;  /* 0x009896800000895d */ /* 0x004fea0003900000 */
[----:B------:R-:W2:Y:S02]  /*b8a0*/  @!P0 SYNCS.PHASECHK.TRANS64 P0, [R0+URZ], R2 ;  /* 0x00000002000085a7 */ /* 0x000ea400080010ff */
[----:B--2---:R-:W-:Y:S05]  /*b8b0*/  @!P0 BRA `(.L_x_202) ;  /* 0xfffffffc00f08947 */ /* 0x004fea000383ffff */
[----:B------:R-:W-:Y:S05]  /*b8c0*/  BRA `(.L_x_203) ;  /* 0xffffff9000107947 */ /* 0x000fea000383ffff */
.L_x_99:
[----:B------:R-:W-:-:S07]  /*b8d0*/  MOV R0, UR14 ;  /* 0x0000000e00007c02 */ /* 0x000fce0008000f00 */
.L_x_204:
[----:B-1----:R1:W2:Y:S02]  /*b8e0*/  SYNCS.PHASECHK.TRANS64.TRYWAIT P1, [R0+URZ+0x200], R2 ;  /* 0x00020002000075a7 */ /* 0x0022a400080211ff */
[----:B--2---:R-:W-:Y:S05]  /*b8f0*/  @!P1 NANOSLEEP.SYNCS 0x989680 ;  /* 0x009896800000995d */ /* 0x004fea0003900000 */
[----:B------:R-:W2:Y:S02]  /*b900*/  @!P1 SYNCS.PHASECHK.TRANS64 P1, [R0+URZ+0x200], R2 ;  /* 0x00020002000095a7 */ /* 0x000ea400080210ff */
[----:B--2---:R-:W-:Y:S05]  /*b910*/  @!P1 BRA `(.L_x_204) ;  /* 0xfffffffc00f09947 */ /* 0x004fea000383ffff */
[----:B------:R-:W-:Y:S05]  /*b920*/  BRA `(.L_x_205) ;  /* 0xffffff90005c7947 */ /* 0x000fea000383ffff */
.L_x_104:
[----:B-1----:R1:W4:Y:S02]  /*b930*/  SYNCS.PHASECHK.TRANS64.TRYWAIT P0, [R3+URZ+0x190], R0 ;  /* 0x00019000030075a7 */ /* 0x00232400080011ff */
[----:B----4-:R-:W-:Y:S05]  /*b940*/  @!P0 NANOSLEEP.SYNCS 0x989680 ;  /* 0x009896800000895d */ /* 0x010fea0003900000 */
[----:B------:R-:W4:Y:S02]  /*b950*/  @!P0 SYNCS.PHASECHK.TRANS64 P0, [R3+URZ+0x190], R0 ;  /* 0x00019000030085a7 */ /* 0x000f2400080010ff */
[----:B----4-:R-:W-:Y:S05]  /*b960*/  @!P0 BRA `(.L_x_104) ;  /* 0xfffffffc00f08947 */ /* 0x010fea000383ffff */
[----:B------:R-:W-:Y:S05]  /*b970*/  BRA `(.L_x_206) ;  /* 0xffffff9400847947 */ /* 0x000fea000383ffff */
.L_x_107:
[----:B-1----:R-:W-:Y:S07]  /*b980*/  MOV R0, UR6 ;  /* 0x0000000600007c02 */ /* 0x002fee0008000f00 */
.L_x_207:
[----:B-1----:R1:W2:Y:S02]  /*b990*/  SYNCS.PHASECHK.TRANS64.TRYWAIT P1, [R0+URZ+0x188], R2 ;  /* 0x00018802000075a7 */ /* 0x0022a400080211ff */
[----:B--2---:R-:W-:Y:S05]  /*b9a0*/  @!P1 NANOSLEEP.SYNCS 0x989680 ;  /* 0x009896800000995d */ /* 0x004fea0003900000 */
[----:B------:R-:W2:Y:S02]  /*b9b0*/  @!P1 SYNCS.PHASECHK.TRANS64 P1, [R0+URZ+0x188], R2 ;  /* 0x00018802000095a7 */ /* 0x000ea400080210ff */
[----:B--2---:R-:W-:Y:S05]  /*b9c0*/  @!P1 BRA `(.L_x_207) ;  /* 0xfffffffc00f09947 */ /* 0x004fea000383ffff */
[----:B------:R-:W-:Y:S05]  /*b9d0*/  BRA `(.L_x_106) ;  /* 0xffffff9800f47947 */ /* 0x000fea000383ffff */
.L_x_110:
[----:B------:R-:W-:Y:S07]  /*b9e0*/  MOV R2, UR5 ;  /* 0x0000000500027c02 */ /* 0x000fee0008000f00 */
.L_x_208:
[----:B-1----:R1:W2:Y:S02]  /*b9f0*/  SYNCS.PHASECHK.TRANS64.TRYWAIT P2, [R2+URZ+0x170], R0 ;  /* 0x00017000020075a7 */ /* 0x0022a400080411ff */
[----:B--2---:R-:W-:Y:S05]  /*ba00*/  @!P2 NANOSLEEP.SYNCS 0x989680 ;  /* 0x009896800000a95d */ /* 0x004fea0003900000 */
[----:B------:R-:W2:Y:S02]  /*ba10*/  @!P2 SYNCS.PHASECHK.TRANS64 P2, [R2+URZ+0x170], R0 ;  /* 0x000170000200a5a7 */ /* 0x000ea400080410ff */
[----:B--2---:R-:W-:Y:S05]  /*ba20*/  @!P2 BRA `(.L_x_208) ;  /* 0xfffffffc00f0a947 */ /* 0x004fea000383ffff */
[----:B------:R-:W-:Y:S05]  /*ba30*/  BRA `(.L_x_209) ;  /* 0xffffff9c00607947 */ /* 0x000fea000383ffff */
.L_x_112:
[----:B------:R-:W-:-:S07]  /*ba40*/  MOV R0, UR4 ;  /* 0x0000000400007c02 */ /* 0x000fce0008000f00 */
.L_x_210:
[----:B--2---:R2:W4:Y:S02]  /*ba50*/  SYNCS.PHASECHK.TRANS64.TRYWAIT P0, [R0+URZ], R2 ;  /* 0x00000002000075a7 */ /* 0x00452400080011ff */
[----:B----4-:R-:W-:Y:S05]  /*ba60*/  @!P0 NANOSLEEP.SYNCS 0x989680 ;  /* 0x009896800000895d */ /* 0x010fea0003900000 */
[----:B------:R-:W4:Y:S02]  /*ba70*/  @!P0 SYNCS.PHASECHK.TRANS64 P0, [R0+URZ], R2 ;  /* 0x00000002000085a7 */ /* 0x000f2400080010ff */
[----:B----4-:R-:W-:Y:S05]  /*ba80*/  @!P0 BRA `(.L_x_210) ;  /* 0xfffffffc00f08947 */ /* 0x010fea000383ffff */
[----:B------:R-:W-:Y:S05]  /*ba90*/  BRA `(.L_x_211) ;  /* 0xffffffa000387947 */ /* 0x000fea000383ffff */
.L_x_114:
[----:B------:R-:W-:Y:S07]  /*baa0*/  MOV R0, UR4 ;  /* 0x0000000400007c02 */ /* 0x000fee0008000f00 */
.L_x_212:
[----:B-1----:R1:W2:Y:S02]  /*bab0*/  SYNCS.PHASECHK.TRANS64.TRYWAIT P0, [R0+URZ+0x190], R3 ;  /* 0x00019003000075a7 */ /* 0x0022a400080011ff */
[----:B--2---:R-:W-:Y:S05]  /*bac0*/  @!P0 NANOSLEEP.SYNCS 0x989680 ;  /* 0x009896800000895d */ /* 0x004fea0003900000 */
[----:B------:R-:W2:Y:S02]  /*bad0*/  @!P0 SYNCS.PHASECHK.TRANS64 P0, [R0+URZ+0x190], R3 ;  /* 0x00019003000085a7 */ /* 0x000ea400080010ff */
[----:B--2---:R-:W-:Y:S05]  /*bae0*/  @!P0 BRA `(.L_x_212) ;  /* 0xfffffffc00f08947 */ /* 0x004fea000383ffff */
[----:B------:R-:W-:Y:S05]  /*baf0*/  BRA `(.L_x_213) ;  /* 0xffffffa000e07947 */ /* 0x000fea000383ffff */
.L_x_124:
[----:B--2---:R2:W3:Y:S02]  /*bb00*/  SYNCS.PHASECHK.TRANS64.TRYWAIT P0, [R5+URZ+0x160], R3 ;  /* 0x00016003050075a7 */ /* 0x0044e400080011ff */
[----:B---3--:R-:W-:Y:S05]  /*bb10*/  @!P0 NANOSLEEP.SYNCS 0x989680 ;  /* 0x009896800000895d */ /* 0x008fea0003900000 */
[----:B------:R-:W3:Y:S02]  /*bb20*/  @!P0 SYNCS.PHASECHK.TRANS64 P0, [R5+URZ+0x160], R3 ;  /* 0x00016003050085a7 */ /* 0x000ee400080010ff */
[----:B---3--:R-:W-:Y:S05]  /*bb30*/  @!P0 BRA `(.L_x_124) ;  /* 0xfffffffc00f08947 */ /* 0x008fea000383ffff */
[----:B------:R-:W-:Y:S05]  /*bb40*/  BRA `(.L_x_123) ;  /* 0xffffffb4004c7947 */ /* 0x000fea000383ffff */
.L_x_126:
[----:B-1----:R1:W2:Y:S02]  /*bb50*/  SYNCS.PHASECHK.TRANS64.TRYWAIT P1, [R4+URZ+0x1b0], R6 ;  /* 0x0001b006040075a7 */ /* 0x0022a400080211ff */
[----:B--2---:R-:W-:Y:S05]  /*bb60*/  @!P1 NANOSLEEP.SYNCS 0x989680 ;  /* 0x009896800000995d */ /* 0x004fea0003900000 */
[----:B------:R-:W2:Y:S02]  /*bb70*/  @!P1 SYNCS.PHASECHK.TRANS64 P1, [R4+URZ+0x1b0], R6 ;  /* 0x0001b006040095a7 */ /* 0x000ea400080210ff */
[----:B--2---:R-:W-:Y:S05]  /*bb80*/  @!P1 BRA `(.L_x_126) ;  /* 0xfffffffc00f09947 */ /* 0x004fea000383ffff */
[----:B------:R-:W-:Y:S05]  /*bb90*/  BRA `(.L_x_125) ;  /* 0xffffffb800907947 */ /* 0x000fea000383ffff */
        .weak           $__internal_0_$__cuda_sm10x_tcgen05_guardrail_trap_col_being_dealloced_not_returned_by_alloc
        .type           $__internal_0_$__cuda_sm10x_tcgen05_guardrail_trap_col_being_dealloced_not_returned_by_alloc,@function
        .size           $__internal_0_$__cuda_sm10x_tcgen05_guardrail_trap_col_being_dealloced_not_returned_by_alloc,($__internal_1_$__cuda_sm10x_tcgen05_guardrail_trap_phase_invalid_during_alloc - $__internal_0_$__cuda_sm10x_tcgen05_guardrail_trap_col_being_dealloced_not_returned_by_alloc)
$__internal_0_$__cuda_sm10x_tcgen05_guardrail_trap_col_being_dealloced_not_returned_by_alloc:
[----:B------:R-:W-:Y:S05]  /*bba0*/  BPT.TRAP 0x1 ;  /* 0x000000040000795c */ /* 0x000fea0000300000 */
[----:B------:R-:W-:-:S04]  /*bbb0*/  HFMA2 R3, -RZ, RZ, 0, 0 ;  /* 0x00000000ff037431 */ /* 0x000fc800000001ff */
[----:B------:R-:W-:Y:S05]  /*bbc0*/  RET.REL.NODEC R2 `(_ZN7cutlass13device_kernelINS_4gemm6kernel13GemmUniversalIN4cute5tupleIJiiiiEEENS1_10collective13CollectiveMmaINS1_35MainloopSm100TmaUmmaWarpSpecializedILi22ELi2ELi3ENS5_IJNS4_1CILi2EEENSA_ILi1EEESC_EEEEENS5_IJNSA_ILi256EEENSA_ILi160EEENSA_ILi16EEEEEENS_6half_tENS5_IJlSC_lEEESJ_SK_NS4_8TiledMMAINS4_8MMA_AtomIJNS4_26SM100_MMA_F16BF16_2x1SM_SSISJ_SJ_fLi256ELi160ELNS4_4UMMA5MajorE0ELSP_0ELNSO_7ScaleInE0ELSQ_0EEEEEENS4_6LayoutINS5_IJSC_SC_SC_EEENS5_IJNSA_ILi0EEESV_SV_EEEEENS5_IJNS4_10UnderscoreESY_SY_EEEEENS4_18SM100_TMA_2SM_LOADENS4_14ComposedLayoutINS4_7SwizzleILi1ELi4ELi3EEENS4_18smem_ptr_flag_bitsILi16EEENST_INS5_IJNSA_ILi8EEESH_EEENS5_IJSH_SC_EEEEEEEvNS4_8identityES11_S1B_vS1C_EENS_8epilogue10collective18CollectiveEpilogueINS1E_23Sm100TmaWarpSpecializedILi2ELi1ELi160ELb1ELb0EEEJNS5_IJNSA_ILi128EEESG_SH_EEENS5_IJNST_IS1J_SC_EENST_ISG_SC_EEEEESJ_SK_SJ_SK_NS1E_6fusion15FusionCallbacksIS1I_NS1O_17LinearCombinationISJ_fSJ_fLNS_15FloatRoundStyleE2EEES1K_S1N_JEEENS4_5SM1004TMEM4LOAD26SM100_TMEM_LOAD_32dp32b32xENS4_13SM90_TMA_LOADENS12_INS13_ILi2ELi4ELi3EEES16_NST_INS5_IJS17_NSA_ILi32EEEEEENS5_IJS20_SC_EEEEEEENS4_39AutoVectorizingCopyWithAssumedAlignmentILi128EEENS4_14SM90_TMA_STOREES24_S26_S26_EEEvvEEEEvNT_6ParamsE) ;  /* 0xffffff44020c7950 */ /* 0x000fea0003c3ffff */
        .weak           $__internal_1_$__cuda_sm10x_tcgen05_guardrail_trap_phase_invalid_during_alloc
        .type           $__internal_1_$__cuda_sm10x_tcgen05_guardrail_trap_phase_invalid_during_alloc,@function
        .size           $__internal_1_$__cuda_sm10x_tcgen05_guardrail_trap_phase_invalid_during_alloc,($__internal_2_$__cuda_sm10x_tcgen05_guardrail_trap_unallocated_columns_being_dealloced - $__internal_1_$__cuda_sm10x_tcgen05_guardrail_trap_phase_invalid_during_alloc)
$__internal_1_$__cuda_sm10x_tcgen05_guardrail_trap_phase_invalid_during_alloc:
[----:B------:R-:W-:Y:S05]  /*bbd0*/  BPT.TRAP 0x1 ;  /* 0x000000040000795c */ /* 0x000fea0000300000 */
[----:B------:R-:W-:-:S04]  /*bbe0*/  MOV R5, 0x0 ;  /* 0x0000000000057802 */ /* 0x000fc80000000f00 */
[----:B------:R-:W-:Y:S05]  /*bbf0*/  RET.REL.NODEC R4 `(_ZN7cutlass13device_kernelINS_4gemm6kernel13GemmUniversalIN4cute5tupleIJiiiiEEENS1_10collective13CollectiveMmaINS1_35MainloopSm100TmaUmmaWarpSpecializedILi22ELi2ELi3ENS5_IJNS4_1CILi2EEENSA_ILi1EEESC_EEEEENS5_IJNSA_ILi256EEENSA_ILi160EEENSA_ILi16EEEEEENS_6half_tENS5_IJlSC_lEEESJ_SK_NS4_8TiledMMAINS4_8MMA_AtomIJNS4_26SM100_MMA_F16BF16_2x1SM_SSISJ_SJ_fLi256ELi160ELNS4_4UMMA5MajorE0ELSP_0ELNSO_7ScaleInE0ELSQ_0EEEEEENS4_6LayoutINS5_IJSC_SC_SC_EEENS5_IJNSA_ILi0EEESV_SV_EEEEENS5_IJNS4_10UnderscoreESY_SY_EEEEENS4_18SM100_TMA_2SM_LOADENS4_14ComposedLayoutINS4_7SwizzleILi1ELi4ELi3EEENS4_18smem_ptr_flag_bitsILi16EEENST_INS5_IJNSA_ILi8EEESH_EEENS5_IJSH_SC_EEEEEEEvNS4_8identityES11_S1B_vS1C_EENS_8epilogue10collective18CollectiveEpilogueINS1E_23Sm100TmaWarpSpecializedILi2ELi1ELi160ELb1ELb0EEEJNS5_IJNSA_ILi128EEESG_SH_EEENS5_IJNST_IS1J_SC_EENST_ISG_SC_EEEEESJ_SK_SJ_SK_NS1E_6fusion15FusionCallbacksIS1I_NS1O_17LinearCombinationISJ_fSJ_fLNS_15FloatRoundStyleE2EEES1K_S1N_JEEENS4_5SM1004TMEM4LOAD26SM100_TMEM_LOAD_32dp32b32xENS4_13SM90_TMA_LOADENS12_INS13_ILi2ELi4ELi3EEES16_NST_INS5_IJS17_NSA_ILi32EEEEEENS5_IJS20_SC_EEEEEEENS4_39AutoVectorizingCopyWithAssumedAlignmentILi128EEENS4_14SM90_TMA_STOREES24_S26_S26_EEEvvEEEEvNT_6ParamsE) ;  /* 0xffffff4404007950 */ /* 0x000fea0003c3ffff */
        .weak           $__internal_2_$__cuda_sm10x_tcgen05_guardrail_trap_unallocated_columns_being_dealloced
        .type           $__internal_2_$__cuda_sm10x_tcgen05_guardrail_trap_unallocated_columns_being_dealloced,@function
        .size           $__internal_2_$__cuda_sm10x_tcgen05_guardrail_trap_unallocated_columns_being_dealloced,(.L_x_215 - $__internal_2_$__cuda_sm10x_tcgen05_guardrail_trap_unallocated_columns_being_dealloced)
$__internal_2_$__cuda_sm10x_tcgen05_guardrail_trap_unallocated_columns_being_dealloced:
[----:B------:R-:W-:Y:S05]  /*bc00*/  BPT.TRAP 0x1 ;  /* 0x000000040000795c */ /* 0x000fea0000300000 */
[----:B------:R-:W-:-:S04]  /*bc10*/  HFMA2 R3, -RZ, RZ, 0, 0 ;  /* 0x00000000ff037431 */ /* 0x000fc800000001ff */
[----:B------:R-:W-:Y:S05]  /*bc20*/  RET.REL.NODEC R2 `(_ZN7cutlass13device_kernelINS_4gemm6kernel13GemmUniversalIN4cute5tupleIJiiiiEEENS1_10collective13CollectiveMmaINS1_35MainloopSm100TmaUmmaWarpSpecializedILi22ELi2ELi3ENS5_IJNS4_1CILi2EEENSA_ILi1EEESC_EEEEENS5_IJNSA_ILi256EEENSA_ILi160EEENSA_ILi16EEEEEENS_6half_tENS5_IJlSC_lEEESJ_SK_NS4_8TiledMMAINS4_8MMA_AtomIJNS4_26SM100_MMA_F16BF16_2x1SM_SSISJ_SJ_fLi256ELi160ELNS4_4UMMA5MajorE0ELSP_0ELNSO_7ScaleInE0ELSQ_0EEEEEENS4_6LayoutINS5_IJSC_SC_SC_EEENS5_IJNSA_ILi0EEESV_SV_EEEEENS5_IJNS4_10UnderscoreESY_SY_EEEEENS4_18SM100_TMA_2SM_LOADENS4_14ComposedLayoutINS4_7SwizzleILi1ELi4ELi3EEENS4_18smem_ptr_flag_bitsILi16EEENST_INS5_IJNSA_ILi8EEESH_EEENS5_IJSH_SC_EEEEEEEvNS4_8identityES11_S1B_vS1C_EENS_8epilogue10collective18CollectiveEpilogueINS1E_23Sm100TmaWarpSpecializedILi2ELi1ELi160ELb1ELb0EEEJNS5_IJNSA_ILi128EEESG_SH_EEENS5_IJNST_IS1J_SC_EENST_ISG_SC_EEEEESJ_SK_SJ_SK_NS1E_6fusion15FusionCallbacksIS1I_NS1O_17LinearCombinationISJ_fSJ_fLNS_15FloatRoundStyleE2EEES1K_S1N_JEEENS4_5SM1004TMEM4LOAD26SM100_TMEM_LOAD_32dp32b32xENS4_13SM90_TMA_LOADENS12_INS13_ILi2ELi4ELi3EEES16_NST_INS5_IJS17_NSA_ILi32EEEEEENS5_IJS20_SC_EEEEEEENS4_39AutoVectorizingCopyWithAssumedAlignmentILi128EEENS4_14SM90_TMA_STOREES24_S26_S26_EEEvvEEEEvNT_6ParamsE) ;  /* 0xffffff4002f47950 */ /* 0x000fea0003c3ffff */
.L_x_214:
[----:B------:R-:W-:-:S00]  /*bc30*/  BRA `(.L_x_214) ;  /* 0xfffffffc00fc7947 */ /* 0x000fc0000383ffff */
[----:B------:R-:W-:-:S00]  /*bc40*/  NOP ;  /* 0x0000000000007918 */ /* 0x000fc00000000000 */
        /* <DEDUP_REMOVED lines=11> */
.L_x_215:


//--------------------- .nv.global.init           --------------------------
	.section	.nv.global.init,"aw",@progbits
.nv.global.init:
	.type		$str$27,@object
	.size		$str$27,($str$28 - $str$27)
$str$27:
        /*0000*/ 	.byte	0x28, 0x61, 0x64, 0x64, 0x72, 0x65, 0x73, 0x73, 0x20, 0x26, 0x20, 0x6d, 0x61, 0x73, 0x6b, 0x29
        /*0010*/ 	.byte	0x20, 0x3d, 0x3d, 0x20, 0x30, 0x00
	.type		$str$28,@object
	.size		$str$28,($str$26 - $str$28)
$str$28:
        /*0016*/ 	.byte	0x2f, 0x74, 0x6d, 0x70, 0x2f, 0x63, 0x75, 0x74, 0x6c, 0x61, 0x73, 0x73, 0x5f, 0x73, 0x77, 0x65
        /*0026*/ 	.byte	0x65, 0x70, 0x5f, 0x73, 0x72, 0x63, 0x2f, 0x69, 0x6e, 0x63, 0x6c, 0x75, 0x64, 0x65, 0x2f, 0x63
        /*0036*/ 	.byte	0x75, 0x74, 0x65, 0x2f, 0x70, 0x6f, 0x69, 0x6e, 0x74, 0x65, 0x72, 0x5f, 0x66, 0x6c, 0x61, 0x67
        /*0046*/ 	.byte	0x67, 0x65, 0x64, 0x2e, 0x68, 0x70, 0x70, 0x00
	.type		$str$26,@object
	.size		$str$26,($str$25 - $str$26)
$str$26:
        /*004e*/ 	.byte	0x2f, 0x74, 0x6d, 0x70, 0x2f, 0x63, 0x75, 0x74, 0x6c, 0x61, 0x73, 0x73, 0x5f, 0x73, 0x77, 0x65
        /*005e*/ 	.byte	0x65, 0x70, 0x5f, 0x73, 0x72, 0x63, 0x2f, 0x69, 0x6e, 0x63, 0x6c, 0x75, 0x64, 0x65, 0x2f, 0x63
        /*006e*/ 	.byte	0x75, 0x74, 0x65, 0x2f, 0x61, 0x74, 0x6f, 0x6d, 0x2f, 0x63, 0x6f, 0x70, 0x79, 0x5f, 0x74, 0x72
        /*007e*/ 	.byte	0x61, 0x69, 0x74, 0x73, 0x5f, 0x73, 0x6d, 0x31, 0x30, 0x30, 0x2e, 0x68, 0x70, 0x70, 0x00
	.type		$str$25,@object
	.size		$str$25,(__unnamed_1 - $str$25)
$str$25:
        /*008d*/ 	.byte	0x28, 0x28, 0x75, 0x69, 0x6e, 0x74, 0x33, 0x32, 0x5f, 0x74, 0x28, 0x74, 0x68, 0x72, 0x65, 0x61
        /*009d*/ 	.byte	0x64, 0x49, 0x64, 0x78, 0x2e, 0x78, 0x29, 0x20, 0x2f, 0x20, 0x33, 0x32, 0x29, 0x20, 0x25, 0x20
        /*00ad*/ 	.byte	0x34, 0x29, 0x20, 0x3d, 0x3d, 0x20, 0x28, 0x28, 0x28, 0x74, 0x6d, 0x65, 0x6d, 0x5f, 0x61, 0x64
        /*00bd*/ 	.byte	0x64, 0x72, 0x20, 0x3e, 0x3e, 0x20, 0x31, 0x36, 0x29, 0x20, 0x2f, 0x20, 0x33, 0x32, 0x29, 0x20
        /*00cd*/ 	.byte	0x25, 0x20, 0x34, 0x29, 0x00
	.type		__unnamed_1,@object
	.size		__unnamed_1,(__unnamed_2 - __unnamed_1)
__unnamed_1:
        /* <DEDUP_REMOVED lines=25> */
        /*0262*/ 	.byte	0x30, 0x34, 0x38, 0x30, 0x3e, 0x3e, 0x3e, 0x3e, 0x5d, 0x00
	.type		__unnamed_2,@object
	.size		__unnamed_2,(.L_2 - __unnamed_2)
__unnamed_2:
        /* <DEDUP_REMOVED lines=42> */
        /*050c*/ 	.byte	0x3e, 0x3e, 0x5d, 0x00
.L_2:


//--------------------- .nv.shared._ZN7cutlass13device_kernelINS_4gemm6kernel13GemmUniversalIN4cute5tupleIJiiiiEEENS1_10collective13CollectiveMmaINS1_35MainloopSm100TmaUmmaWarpSpecializedILi22ELi2ELi3ENS5_IJNS4_1CILi2EEENSA_ILi1EEESC_EEEEENS5_IJNSA_ILi256EEENSA_ILi160EEENSA_ILi16EEEEEENS_6half_tENS5_IJlSC_lEEESJ_SK_NS4_8TiledMMAINS4_8MMA_AtomIJNS4_26SM100_MMA_F16BF16_2x1SM_SSISJ_SJ_fLi256ELi160ELNS4_4UMMA5MajorE0ELSP_0ELNSO_7ScaleInE0ELSQ_0EEEEEENS4_6LayoutINS5_IJSC_SC_SC_EEENS5_IJNSA_ILi0EEESV_SV_EEEEENS5_IJNS4_10UnderscoreESY_SY_EEEEENS4_18SM100_TMA_2SM_LOADENS4_14ComposedLayoutINS4_7SwizzleILi1ELi4ELi3EEENS4_18smem_ptr_flag_bitsILi16EEENST_INS5_IJNSA_ILi8EEESH_EEENS5_IJSH_SC_EEEEEEEvNS4_8identityES11_S1B_vS1C_EENS_8epilogue10collective18CollectiveEpilogueINS1E_23Sm100TmaWarpSpecializedILi2ELi1ELi160ELb1ELb0EEEJNS5_IJNSA_ILi128EEESG_SH_EEENS5_IJNST_IS1J_SC_EENST_ISG_SC_EEEEESJ_SK_SJ_SK_NS1E_6fusion15FusionCallbacksIS1I_NS1O_17LinearCombinationISJ_fSJ_fLNS_15FloatRoundStyleE2EEES1K_S1N_JEEENS4_5SM1004TMEM4LOAD26SM100_TMEM_LOAD_32dp32b32xENS4_13SM90_TMA_LOADENS12_INS13_ILi2ELi4ELi3EEES16_NST_INS5_IJS17_NSA_ILi32EEEEEENS5_IJS20_SC_EEEEEEENS4_39AutoVectorizingCopyWithAssumedAlignmentILi128EEENS4_14SM90_TMA_STOREES24_S26_S26_EEEvvEEEEvNT_6ParamsE --------------------------
	.section	.nv.shared._ZN7cutlass13device_kernelINS_4gemm6kernel13GemmUniversalIN4cute5tupleIJiiiiEEENS1_10collective13CollectiveMmaINS1_35MainloopSm100TmaUmmaWarpSpecializedILi22ELi2ELi3ENS5_IJNS4_1CILi2EEENSA_ILi1EEESC_EEEEENS5_IJNSA_ILi256EEENSA_ILi160EEENSA_ILi16EEEEEENS_6half_tENS5_IJlSC_lEEESJ_SK_NS4_8TiledMMAINS4_8MMA_AtomIJNS4_26SM100_MMA_F16BF16_2x1SM_SSISJ_SJ_fLi256ELi160ELNS4_4UMMA5MajorE0ELSP_0ELNSO_7ScaleInE0ELSQ_0EEEEEENS4_6LayoutINS5_IJSC_SC_SC_EEENS5_IJNSA_ILi0EEESV_SV_EEEEENS5_IJNS4_10UnderscoreESY_SY_EEEEENS4_18SM100_TMA_2SM_LOADENS4_14ComposedLayoutINS4_7SwizzleILi1ELi4ELi3EEENS4_18smem_ptr_flag_bitsILi16EEENST_INS5_IJNSA_ILi8EEESH_EEENS5_IJSH_SC_EEEEEEEvNS4_8identityES11_S1B_vS1C_EENS_8epilogue10collective18CollectiveEpilogueINS1E_23Sm100TmaWarpSpecializedILi2ELi1ELi160ELb1ELb0EEEJNS5_IJNSA_ILi128EEESG_SH_EEENS5_IJNST_IS1J_SC_EENST_ISG_SC_EEEEESJ_SK_SJ_SK_NS1E_6fusion15FusionCallbacksIS1I_NS1O_17LinearCombinationISJ_fSJ_fLNS_15FloatRoundStyleE2EEES1K_S1N_JEEENS4_5SM1004TMEM4LOAD26SM100_TMEM_LOAD_32dp32b32xENS4_13SM90_TMA_LOADENS12_INS13_ILi2ELi4ELi3EEES16_NST_INS5_IJS17_NSA_ILi32EEEEEENS5_IJS20_SC_EEEEEEENS4_39AutoVectorizingCopyWithAssumedAlignmentILi128EEENS4_14SM90_TMA_STOREES24_S26_S26_EEEvvEEEEvNT_6ParamsE,"aw",@nobits
	.sectionflags	@""
	.align	16
	.zero		1024


//--------------------- .nv.shared.reserved.0     --------------------------
	.section	.nv.shared.reserved.0,"aw",@nobits
	.weak		__nv_reservedSMEM_offset_0_alias
	.size		__nv_reservedSMEM_offset_0_alias, 0, 64
	.other		__nv_reservedSMEM_offset_0_alias,@"STO_CUDA_RESERVED_SHARED STV_DEFAULT"
__nv_reservedSMEM_offset_0_alias:
	.zero		0
.nv.shared.reserved.0:
	.zero		64
	.weak		__nv_reservedSMEM_tcgen05_partition
	.type		__nv_reservedSMEM_tcgen05_partition,@object
	.size		__nv_reservedSMEM_tcgen05_partition,(.L_0 - __nv_reservedSMEM_tcgen05_partition)
__nv_reservedSMEM_tcgen05_partition:
	.zero		32
.L_0:


//--------------------- .nv.global                --------------------------
	.section	.nv.global,"aw",@nobits
.nv.global:
	.type		_ZN40_INTERNAL_86d61c51_4_k_cu_97cfac2e_101174cute1_E,@object
	.size		_ZN40_INTERNAL_86d61c51_4_k_cu_97cfac2e_101174cute1_E,(_ZN40_INTERNAL_86d61c51_4_k_cu_97cfac2e_101174cuda3std3__45__cpo6cbeginE - _ZN40_INTERNAL_86d61c51_4_k_cu_97cfac2e_101174cute1_E)
_ZN40_INTERNAL_86d61c51_4_k_cu_97cfac2e_101174cute1_E:
	.zero		1
	.type		_ZN40_INTERNAL_86d61c51_4_k_cu_97cfac2e_101174cuda3std3__45__cpo6cbeginE,@object
	.size		_ZN40_INTERNAL_86d61c51_4_k_cu_97cfac2e_101174cuda3std3__45__cpo6cbeginE,(_ZN40_INTERNAL_86d61c51_4_k_cu_97cfac2e_101174cuda3std3__48in_placeE - _ZN40_INTERNAL_86d61c51_4_k_cu_97cfac2e_101174cuda3std3__45__cpo6cbeginE)
_ZN40_INTERNAL_86d61c51_4_k_cu_97cfac2e_101174cuda3std3__45__cpo6cbeginE:
	.zero		1
	.type		_ZN40_INTERNAL_86d61c51_4_k_cu_97cfac2e_101174cuda3std3__48in_placeE,@object
	.size		_ZN40_INTERNAL_86d61c51_4_k_cu_97cfac2e_101174cuda3std3__48in_placeE,(_ZN40_INTERNAL_86d61c51_4_k_cu_97cfac2e_101174cuda3std6ranges3__45__cpo9iter_moveE - _ZN40_INTERNAL_86d61c51_4_k_cu_97cfac2e_101174cuda3std3__48in_placeE)
_ZN40_INTERNAL_86d61c51_4_k_cu_97cfac2e_101174cuda3std3__48in_placeE:
	.zero		1
	.type		_ZN40_INTERNAL_86d61c51_4_k_cu_97cfac2e_101174cuda3std6ranges3__45__cpo9iter_moveE,@object
	.size		_ZN40_INTERNAL_86d61c51_4_k_cu_97cfac2e_101174cuda3std6ranges3__45__cpo9iter_moveE,(_ZN40_INTERNAL_86d61c51_4_k_cu_97cfac2e_101174cuda3std3__45__cpo5beginE - _ZN40_INTERNAL_86d61c51_4_k_cu_97cfac2e_101174cuda3std6ranges3__45__cpo9iter_moveE)
_ZN40_INTERNAL_86d61c51_4_k_cu_97cfac2e_101174cuda3std6ranges3__45__cpo9iter_moveE:
	.zero		1
	.type		_ZN40_INTERNAL_86d61c51_4_k_cu_97cfac2e_101174cuda3std3__45__cpo5beginE,@object
	.size		_ZN40_INTERNAL_86d61c51_4_k_cu_97cfac2e_101174cuda3std3__45__cpo5beginE,(_ZN40_INTERNAL_86d61c51_4_k_cu_97cfac2e_101174cuda3std3__442_GLOBAL__N__86d61c51_4_k_cu_97cfac2e_101176ignoreE - _ZN40_INTERNAL_86d61c51_4_k_cu_97cfac2e_101174cuda3std3__45__cpo5beginE)
_ZN40_INTERNAL_86d61c51_4_k_cu_97cfac2e_101174cuda3std3__45__cpo5beginE:
	.zero		1
	.type		_ZN40_INTERNAL_86d61c51_4_k_cu_97cfac2e_101174cuda3std3__442_GLOBAL__N__86d61c51_4_k_cu_97cfac2e_101176ignoreE,@object
	.size		_ZN40_INTERNAL_86d61c51_4_k_cu_97cfac2e_101174cuda3std3__442_GLOBAL__N__86d61c51_4_k_cu_97cfac2e_101176ignoreE,(_ZN40_INTERNAL_86d61c51_4_k_cu_97cfac2e_101174cute7productE - _ZN40_INTERNAL_86d61c51_4_k_cu_97cfac2e_101174cuda3std3__442_GLOBAL__N__86d61c51_4_k_cu_97cfac2e_101176ignoreE)
_ZN40_INTERNAL_86d61c51_4_k_cu_97cfac2e_101174cuda3std3__442_GLOBAL__N__86d61c51_4_k_cu_97cfac2e_101176ignoreE:
	.zero		1
	.type		_ZN40_INTERNAL_86d61c51_4_k_cu_97cfac2e_101174cute7productE,@object
	.size		_ZN40_INTERNAL_86d61c51_4_k_cu_97cfac2e_101174cute7productE,(_ZN40_INTERNAL_86d61c51_4_k_cu_97cfac2e_101174cuda3std3__45__cpo3endE - _ZN40_INTERNAL_86d61c51_4_k_cu_97cfac2e_101174cute7productE)
_ZN40_INTERNAL_86d61c51_4_k_cu_97cfac2e_101174cute7productE:
	.zero		1
	.type		_ZN40_INTERNAL_86d61c51_4_k_cu_97cfac2e_101174cuda3std3__45__cpo3endE,@object
	.size		_ZN40_INTERNAL_86d61c51_4_k_cu_97cfac2e_101174cuda3std3__45__cpo3endE,(_ZN40_INTERNAL_86d61c51_4_k_cu_97cfac2e_101174cuda3std3__419piecewise_constructE - _ZN40_INTERNAL_86d61c51_4_k_cu_97cfac2e_101174cuda3std3__45__cpo3endE)
_ZN40_INTERNAL_86d61c51_4_k_cu_97cfac2e_101174cuda3std3__45__cpo3endE:
	.zero		1
	.type		_ZN40_INTERNAL_86d61c51_4_k_cu_97cfac2e_101174cuda3std3__419piecewise_constructE,@object
	.size		_ZN40_INTERNAL_86d61c51_4_k_cu_97cfac2e_101174cuda3std3__419piecewise_constructE,(_ZN40_INTERNAL_86d61c51_4_k_cu_97cfac2e_101174cuda3std3__45__cpo4cendE - _ZN40_INTERNAL_86d61c51_4_k_cu_97cfac2e_101174cuda3std3__419piecewise_constructE)
_ZN40_INTERNAL_86d61c51_4_k_cu_97cfac2e_101174cuda3std3__419piecewise_constructE:
	.zero		1
	.type		_ZN40_INTERNAL_86d61c51_4_k_cu_97cfac2e_101174cuda3std3__45__cpo4cendE,@object
	.size		_ZN40_INTERNAL_86d61c51_4_k_cu_97cfac2e_101174cuda3std3__45__cpo4cendE,(_ZN40_INTERNAL_86d61c51_4_k_cu_97cfac2e_101174cuda3std6ranges3__45__cpo4swapE - _ZN40_INTERNAL_86d61c51_4_k_cu_97cfac2e_101174cuda3std3__45__cpo4cendE)
_ZN40_INTERNAL_86d61c51_4_k_cu_97cfac2e_101174cuda3std3__45__cpo4cendE:
	.zero		1
	.type		_ZN40_INTERNAL_86d61c51_4_k_cu_97cfac2e_101174cuda3std6ranges3__45__cpo4swapE,@object
	.size		_ZN40_INTERNAL_86d61c51_4_k_cu_97cfac2e_101174cuda3std6ranges3__45__cpo4swapE,(.L_10 - _ZN40_INTERNAL_86d61c51_4_k_cu_97cfac2e_101174cuda3std6ranges3__45__cpo4swapE)
_ZN40_INTERNAL_86d61c51_4_k_cu_97cfac2e_101174cuda3std6ranges3__45__cpo4swapE:
	.zero		1
.L_10:


//--------------------- .nv.constant0._ZN7cutlass13device_kernelINS_4gemm6kernel13GemmUniversalIN4cute5tupleIJiiiiEEENS1_10collective13CollectiveMmaINS1_35MainloopSm100TmaUmmaWarpSpecializedILi22ELi2ELi3ENS5_IJNS4_1CILi2EEENSA_ILi1EEESC_EEEEENS5_IJNSA_ILi256EEENSA_ILi160EEENSA_ILi16EEEEEENS_6half_tENS5_IJlSC_lEEESJ_SK_NS4_8TiledMMAINS4_8MMA_AtomIJNS4_26SM100_MMA_F16BF16_2x1SM_SSISJ_SJ_fLi256ELi160ELNS4_4UMMA5MajorE0ELSP_0ELNSO_7ScaleInE0ELSQ_0EEEEEENS4_6LayoutINS5_IJSC_SC_SC_EEENS5_IJNSA_ILi0EEESV_SV_EEEEENS5_IJNS4_10UnderscoreESY_SY_EEEEENS4_18SM100_TMA_2SM_LOADENS4_14ComposedLayoutINS4_7SwizzleILi1ELi4ELi3EEENS4_18smem_ptr_flag_bitsILi16EEENST_INS5_IJNSA_ILi8EEESH_EEENS5_IJSH_SC_EEEEEEEvNS4_8identityES11_S1B_vS1C_EENS_8epilogue10collective18CollectiveEpilogueINS1E_23Sm100TmaWarpSpecializedILi2ELi1ELi160ELb1ELb0EEEJNS5_IJNSA_ILi128EEESG_SH_EEENS5_IJNST_IS1J_SC_EENST_ISG_SC_EEEEESJ_SK_SJ_SK_NS1E_6fusion15FusionCallbacksIS1I_NS1O_17LinearCombinationISJ_fSJ_fLNS_15FloatRoundStyleE2EEES1K_S1N_JEEENS4_5SM1004TMEM4LOAD26SM100_TMEM_LOAD_32dp32b32xENS4_13SM90_TMA_LOADENS12_INS13_ILi2ELi4ELi3EEES16_NST_INS5_IJS17_NSA_ILi32EEEEEENS5_IJS20_SC_EEEEEEENS4_39AutoVectorizingCopyWithAssumedAlignmentILi128EEENS4_14SM90_TMA_STOREES24_S26_S26_EEEvvEEEEvNT_6ParamsE --------------------------
	.section	.nv.constant0._ZN7cutlass13device_kernelINS_4gemm6kernel13GemmUniversalIN4cute5tupleIJiiiiEEENS1_10collective13CollectiveMmaINS1_35MainloopSm100TmaUmmaWarpSpecializedILi22ELi2ELi3ENS5_IJNS4_1CILi2EEENSA_ILi1EEESC_EEEEENS5_IJNSA_ILi256EEENSA_ILi160EEENSA_ILi16EEEEEENS_6half_tENS5_IJlSC_lEEESJ_SK_NS4_8TiledMMAINS4_8MMA_AtomIJNS4_26SM100_MMA_F16BF16_2x1SM_SSISJ_SJ_fLi256ELi160ELNS4_4UMMA5MajorE0ELSP_0ELNSO_7ScaleInE0ELSQ_0EEEEEENS4_6LayoutINS5_IJSC_SC_SC_EEENS5_IJNSA_ILi0EEESV_SV_EEEEENS5_IJNS4_10UnderscoreESY_SY_EEEEENS4_18SM100_TMA_2SM_LOADENS4_14ComposedLayoutINS4_7SwizzleILi1ELi4ELi3EEENS4_18smem_ptr_flag_bitsILi16EEENST_INS5_IJNSA_ILi8EEESH_EEENS5_IJSH_SC_EEEEEEEvNS4_8identityES11_S1B_vS1C_EENS_8epilogue10collective18CollectiveEpilogueINS1E_23Sm100TmaWarpSpecializedILi2ELi1ELi160ELb1ELb0EEEJNS5_IJNSA_ILi128EEESG_SH_EEENS5_IJNST_IS1J_SC_EENST_ISG_SC_EEEEESJ_SK_SJ_SK_NS1E_6fusion15FusionCallbacksIS1I_NS1O_17LinearCombinationISJ_fSJ_fLNS_15FloatRoundStyleE2EEES1K_S1N_JEEENS4_5SM1004TMEM4LOAD26SM100_TMEM_LOAD_32dp32b32xENS4_13SM90_TMA_LOADENS12_INS13_ILi2ELi4ELi3EEES16_NST_INS5_IJS17_NSA_ILi32EEEEEENS5_IJS20_SC_EEEEEEENS4_39AutoVectorizingCopyWithAssumedAlignmentILi128EEENS4_14SM90_TMA_STOREES24_S26_S26_EEEvvEEEEvNT_6ParamsE,"a",@progbits
	.sectionflags	@""
	.align	4
.nv.constant0._ZN7cutlass13device_kernelINS_4gemm6kernel13GemmUniversalIN4cute5tupleIJiiiiEEENS1_10collective13CollectiveMmaINS1_35MainloopSm100TmaUmmaWarpSpecializedILi22ELi2ELi3ENS5_IJNS4_1CILi2EEENSA_ILi1EEESC_EEEEENS5_IJNSA_ILi256EEENSA_ILi160EEENSA_ILi16EEEEEENS_6half_tENS5_IJlSC_lEEESJ_SK_NS4_8TiledMMAINS4_8MMA_AtomIJNS4_26SM100_MMA_F16BF16_2x1SM_SSISJ_SJ_fLi256ELi160ELNS4_4UMMA5MajorE0ELSP_0ELNSO_7ScaleInE0ELSQ_0EEEEEENS4_6LayoutINS5_IJSC_SC_SC_EEENS5_IJNSA_ILi0EEESV_SV_EEEEENS5_IJNS4_10UnderscoreESY_SY_EEEEENS4_18SM100_TMA_2SM_LOADENS4_14ComposedLayoutINS4_7SwizzleILi1ELi4ELi3EEENS4_18smem_ptr_flag_bitsILi16EEENST_INS5_IJNSA_ILi8EEESH_EEENS5_IJSH_SC_EEEEEEEvNS4_8identityES11_S1B_vS1C_EENS_8epilogue10collective18CollectiveEpilogueINS1E_23Sm100TmaWarpSpecializedILi2ELi1ELi160ELb1ELb0EEEJNS5_IJNSA_ILi128EEESG_SH_EEENS5_IJNST_IS1J_SC_EENST_ISG_SC_EEEEESJ_SK_SJ_SK_NS1E_6fusion15FusionCallbacksIS1I_NS1O_17LinearCombinationISJ_fSJ_fLNS_15FloatRoundStyleE2EEES1K_S1N_JEEENS4_5SM1004TMEM4LOAD26SM100_TMEM_LOAD_32dp32b32xENS4_13SM90_TMA_LOADENS12_INS13_ILi2ELi4ELi3EEES16_NST_INS5_IJS17_NSA_ILi32EEEEEENS5_IJS20_SC_EEEEEEENS4_39AutoVectorizingCopyWithAssumedAlignmentILi128EEENS4_14SM90_TMA_STOREES24_S26_S26_EEEvvEEEEvNT_6ParamsE:
	.zero		2944


//--------------------- SYMBOLS --------------------------

	.type		.nv.reservedSmem.offset0,@object
	.size		.nv.reservedSmem.offset0,0x4
	.type		.nv.reservedSmem.cap,@object
	.size		.nv.reservedSmem.cap,0x4
	.type		__assertfail,@function
